// auto-generated by cutlass_sweep.gemm — config: {"arch": "sm_90", "cluster_m": 1, "cluster_n": 1, "dtype": "e4m3", "dtype_b": "e4m3", "layout": "nt", "stages": 4, "tile_k": 128, "tile_m": 256, "tile_n": 128}
#include "cutlass/cutlass.h"
#include "cutlass/gemm/collective/collective_builder.hpp"
#include "cutlass/gemm/device/gemm_universal_adapter.h"
#include "cutlass/gemm/kernel/gemm_universal.hpp"
#include "cutlass/epilogue/collective/collective_builder.hpp"

using ElemA = cutlass::float_e4m3_t;
using ElemB = cutlass::float_e4m3_t;
using ElemCD = cutlass::float_e4m3_t;
using Acc  = float;
using TileShape    = cute::Shape<cute::_256, cute::_128, cute::_128>;
using ClusterShape = cute::Shape<cute::_1, cute::_1, cute::_1>;

using CollectiveEpilogue = typename cutlass::epilogue::collective::CollectiveBuilder<
    cutlass::arch::Sm90, cutlass::arch::OpClassTensorOp,
    TileShape, ClusterShape,
    cutlass::epilogue::collective::EpilogueTileAuto,
    Acc, Acc,
    ElemCD, cutlass::layout::RowMajor, 128 / cutlass::sizeof_bits<ElemCD>::value,
    ElemCD, cutlass::layout::RowMajor, 128 / cutlass::sizeof_bits<ElemCD>::value,
    cutlass::epilogue::collective::EpilogueScheduleAuto
  >::CollectiveOp;

using CollectiveMainloop = typename cutlass::gemm::collective::CollectiveBuilder<
    cutlass::arch::Sm90, cutlass::arch::OpClassTensorOp,
    ElemA, cutlass::layout::RowMajor, 128 / cutlass::sizeof_bits<ElemA>::value,
    ElemB, cutlass::layout::ColumnMajor, 128 / cutlass::sizeof_bits<ElemB>::value,
    Acc,
    TileShape, ClusterShape,
    cutlass::gemm::collective::StageCount<4>,
    cutlass::gemm::collective::KernelScheduleAuto
  >::CollectiveOp;

using GemmKernel = cutlass::gemm::kernel::GemmUniversal<
    cute::Shape<int,int,int,int>,
    CollectiveMainloop,
    CollectiveEpilogue
>;
using Gemm = cutlass::gemm::device::GemmUniversalAdapter<GemmKernel>;

// Force the device kernel symbol into the cubin without needing a host main.
auto* _anchor = &cutlass::device_kernel<GemmKernel>;


// ===== COMPILED SASS (sm_90a) =====

	.target	sm_90a

	.elftype	@"ET_EXEC"


//--------------------- .note.nv.tkinfo           --------------------------
	.section	.note.nv.tkinfo,"",@"SHT_NOTE"
	.sectionflags	@"SHF_NOTE_NV_TKINFO"
	.tkinfo
        /*0018*/ 	.word	0x00000002
        /*0030*/ 	.string	""
        /*0030*/ 	.string	"ptxas"
        /*0030*/ 	.string	"Cuda compilation tools, release 13.0, V13.0.88"
        /*0030*/ 	.string	"Build cuda_13.0.r13.0/compiler.36424714_0"
        /*0030*/ 	.string	"-arch sm_90a -m 64 "



//--------------------- .note.nv.cuinfo           --------------------------
	.section	.note.nv.cuinfo,"",@"SHT_NOTE"
	.sectionflags	@"SHF_NOTE_NV_CUINFO"
        /*0018*/ 	.short	0x0002
        /*001a*/ 	.short	0x005a
        /*001c*/ 	.short	0x0082
	.zero		2


//--------------------- .nv.info                  --------------------------
	.section	.nv.info,"",@"SHT_CUDA_INFO"
	.align	4


	//----- nvinfo : EIATTR_REGCOUNT
	.align		4
        /*0000*/ 	.byte	0x04, 0x2f
        /*0002*/ 	.short	(.L_12 - .L_11)
	.align		4
.L_11:
        /*0004*/ 	.word	index@(_ZN7cutlass13device_kernelINS_4gemm6kernel13GemmUniversalIN4cute5tupleIJiiiiEEENS1_10collective13CollectiveMmaINS1_37MainloopSm90TmaGmmaWarpSpecializedFP8ILi4ENS5_IJNS4_1CILi1EEESB_SB_EEENS1_35KernelTmaWarpSpecializedCooperativeEEENS5_IJNSA_ILi256EEENSA_ILi128EEESG_EEENS_12float_e4m3_tENS5_IJlSB_lEEESI_SJ_NS4_8TiledMMAINS4_8MMA_AtomIJNS4_4SM904GMMA31MMA_64x128x32_F32E4M3E4M3_SS_TNILNSN_7ScaleInE1ELSP_1EEEEEENS4_6LayoutINS5_IJNSA_ILi2EEESB_SB_EEENS5_IJSB_NSA_ILi0EEESV_EEEEENS5_IJNS4_10UnderscoreESY_SY_EEEEENS4_13SM90_TMA_LOADENS4_14ComposedLayoutINS4_7SwizzleILi3ELi4ELi3EEENS4_18smem_ptr_flag_bitsILi8EEENSS_INS5_IJNSA_ILi8EEESG_EEENS5_IJSG_SB_EEEEEEEvNS4_8identityES11_S1B_vS1C_EENS_8epilogue10collective6detail29Sm90TmaWarpSpecializedAdapterINS1F_15DefaultEpilogueISI_SJ_SJ_NS1E_6thread17LinearCombinationISI_Li1EffLNS1J_9ScaleType4KindE0ELNS_15FloatRoundStyleE2ESI_EENS1_15EpilogueDefaultEEEEEvvEEEEvNT_6ParamsE)
        /*0008*/ 	.word	0x000000a8


	//----- nvinfo : EIATTR_FRAME_SIZE
	.align		4
.L_12:
        /*000c*/ 	.byte	0x04, 0x11
        /*000e*/ 	.short	(.L_14 - .L_13)
	.align		4
.L_13:
        /*0010*/ 	.word	index@(_ZN7cutlass13device_kernelINS_4gemm6kernel13GemmUniversalIN4cute5tupleIJiiiiEEENS1_10collective13CollectiveMmaINS1_37MainloopSm90TmaGmmaWarpSpecializedFP8ILi4ENS5_IJNS4_1CILi1EEESB_SB_EEENS1_35KernelTmaWarpSpecializedCooperativeEEENS5_IJNSA_ILi256EEENSA_ILi128EEESG_EEENS_12float_e4m3_tENS5_IJlSB_lEEESI_SJ_NS4_8TiledMMAINS4_8MMA_AtomIJNS4_4SM904GMMA31MMA_64x128x32_F32E4M3E4M3_SS_TNILNSN_7ScaleInE1ELSP_1EEEEEENS4_6LayoutINS5_IJNSA_ILi2EEESB_SB_EEENS5_IJSB_NSA_ILi0EEESV_EEEEENS5_IJNS4_10UnderscoreESY_SY_EEEEENS4_13SM90_TMA_LOADENS4_14ComposedLayoutINS4_7SwizzleILi3ELi4ELi3EEENS4_18smem_ptr_flag_bitsILi8EEENSS_INS5_IJNSA_ILi8EEESG_EEENS5_IJSG_SB_EEEEEEEvNS4_8identityES11_S1B_vS1C_EENS_8epilogue10collective6detail29Sm90TmaWarpSpecializedAdapterINS1F_15DefaultEpilogueISI_SJ_SJ_NS1E_6thread17LinearCombinationISI_Li1EffLNS1J_9ScaleType4KindE0ELNS_15FloatRoundStyleE2ESI_EENS1_15EpilogueDefaultEEEEEvvEEEEvNT_6ParamsE)
        /*0014*/ 	.word	0x000000f0


	//----- nvinfo : EIATTR_MIN_STACK_SIZE
	.align		4
.L_14:
        /*0018*/ 	.byte	0x04, 0x12
        /*001a*/ 	.short	(.L_16 - .L_15)
	.align		4
.L_15:
        /*001c*/ 	.word	index@(_ZN7cutlass13device_kernelINS_4gemm6kernel13GemmUniversalIN4cute5tupleIJiiiiEEENS1_10collective13CollectiveMmaINS1_37MainloopSm90TmaGmmaWarpSpecializedFP8ILi4ENS5_IJNS4_1CILi1EEESB_SB_EEENS1_35KernelTmaWarpSpecializedCooperativeEEENS5_IJNSA_ILi256EEENSA_ILi128EEESG_EEENS_12float_e4m3_tENS5_IJlSB_lEEESI_SJ_NS4_8TiledMMAINS4_8MMA_AtomIJNS4_4SM904GMMA31MMA_64x128x32_F32E4M3E4M3_SS_TNILNSN_7ScaleInE1ELSP_1EEEEEENS4_6LayoutINS5_IJNSA_ILi2EEESB_SB_EEENS5_IJSB_NSA_ILi0EEESV_EEEEENS5_IJNS4_10UnderscoreESY_SY_EEEEENS4_13SM90_TMA_LOADENS4_14ComposedLayoutINS4_7SwizzleILi3ELi4ELi3EEENS4_18smem_ptr_flag_bitsILi8EEENSS_INS5_IJNSA_ILi8EEESG_EEENS5_IJSG_SB_EEEEEEEvNS4_8identityES11_S1B_vS1C_EENS_8epilogue10collective6detail29Sm90TmaWarpSpecializedAdapterINS1F_15DefaultEpilogueISI_SJ_SJ_NS1E_6thread17LinearCombinationISI_Li1EffLNS1J_9ScaleType4KindE0ELNS_15FloatRoundStyleE2ESI_EENS1_15EpilogueDefaultEEEEEvvEEEEvNT_6ParamsE)
        /*0020*/ 	.word	0x000000f0
.L_16:


//--------------------- .nv.compat                --------------------------
	.section	.nv.compat,"",@"SHT_CUDA_COMPAT_INFO"
	.align	4
        /*0000*/ 	.byte	0x02, 0x09, 0x01, 0x00, 0x02, 0x02, 0x04, 0x00, 0x02, 0x05, 0x05, 0x00, 0x03, 0x07, 0x01, 0x01
        /*0010*/ 	.byte	0x02, 0x03, 0x01, 0x00, 0x02, 0x06, 0x01, 0x00, 0x04, 0x0b, 0x08, 0x00, 0x00, 0x00, 0x00, 0x00
        /*0020*/ 	.byte	0x00, 0x00, 0x00, 0x00


//--------------------- .nv.info._ZN7cutlass13device_kernelINS_4gemm6kernel13GemmUniversalIN4cute5tupleIJiiiiEEENS1_10collective13CollectiveMmaINS1_37MainloopSm90TmaGmmaWarpSpecializedFP8ILi4ENS5_IJNS4_1CILi1EEESB_SB_EEENS1_35KernelTmaWarpSpecializedCooperativeEEENS5_IJNSA_ILi256EEENSA_ILi128EEESG_EEENS_12float_e4m3_tENS5_IJlSB_lEEESI_SJ_NS4_8TiledMMAINS4_8MMA_AtomIJNS4_4SM904GMMA31MMA_64x128x32_F32E4M3E4M3_SS_TNILNSN_7ScaleInE1ELSP_1EEEEEENS4_6LayoutINS5_IJNSA_ILi2EEESB_SB_EEENS5_IJSB_NSA_ILi0EEESV_EEEEENS5_IJNS4_10UnderscoreESY_SY_EEEEENS4_13SM90_TMA_LOADENS4_14ComposedLayoutINS4_7SwizzleILi3ELi4ELi3EEENS4_18smem_ptr_flag_bitsILi8EEENSS_INS5_IJNSA_ILi8EEESG_EEENS5_IJSG_SB_EEEEEEEvNS4_8identityES11_S1B_vS1C_EENS_8epilogue10collective6detail29Sm90TmaWarpSpecializedAdapterINS1F_15DefaultEpilogueISI_SJ_SJ_NS1E_6thread17LinearCombinationISI_Li1EffLNS1J_9ScaleType4KindE0ELNS_15FloatRoundStyleE2ESI_EENS1_15EpilogueDefaultEEEEEvvEEEEvNT_6ParamsE --------------------------
	.section	.nv.info._ZN7cutlass13device_kernelINS_4gemm6kernel13GemmUniversalIN4cute5tupleIJiiiiEEENS1_10collective13CollectiveMmaINS1_37MainloopSm90TmaGmmaWarpSpecializedFP8ILi4ENS5_IJNS4_1CILi1EEESB_SB_EEENS1_35KernelTmaWarpSpecializedCooperativeEEENS5_IJNSA_ILi256EEENSA_ILi128EEESG_EEENS_12float_e4m3_tENS5_IJlSB_lEEESI_SJ_NS4_8TiledMMAINS4_8MMA_AtomIJNS4_4SM904GMMA31MMA_64x128x32_F32E4M3E4M3_SS_TNILNSN_7ScaleInE1ELSP_1EEEEEENS4_6LayoutINS5_IJNSA_ILi2EEESB_SB_EEENS5_IJSB_NSA_ILi0EEESV_EEEEENS5_IJNS4_10UnderscoreESY_SY_EEEEENS4_13SM90_TMA_LOADENS4_14ComposedLayoutINS4_7SwizzleILi3ELi4ELi3EEENS4_18smem_ptr_flag_bitsILi8EEENSS_INS5_IJNSA_ILi8EEESG_EEENS5_IJSG_SB_EEEEEEEvNS4_8identityES11_S1B_vS1C_EENS_8epilogue10collective6detail29Sm90TmaWarpSpecializedAdapterINS1F_15DefaultEpilogueISI_SJ_SJ_NS1E_6thread17LinearCombinationISI_Li1EffLNS1J_9ScaleType4KindE0ELNS_15FloatRoundStyleE2ESI_EENS1_15EpilogueDefaultEEEEEvvEEEEvNT_6ParamsE,"",@"SHT_CUDA_INFO"
	.sectionflags	@""
	.align	4


	//----- nvinfo : EIATTR_CUDA_API_VERSION
	.align		4
        /*0000*/ 	.byte	0x04, 0x37
        /*0002*/ 	.short	(.L_18 - .L_17)
.L_17:
        /*0004*/ 	.word	0x00000082


	//----- nvinfo : EIATTR_KPARAM_INFO
	.align		4
.L_18:
        /*0008*/ 	.byte	0x04, 0x17
        /*000a*/ 	.short	(.L_20 - .L_19)
.L_19:
        /*000c*/ 	.word	0x00000000
        /*0010*/ 	.short	0x0000
        /*0012*/ 	.short	0x0070
        /*0014*/ 	.byte	0x00, 0xf0, 0x01, 0x10


	//----- nvinfo : EIATTR_SPARSE_MMA_MASK
	.align		4
.L_20:
        /*0018*/ 	.byte	0x03, 0x50
        /*001a*/ 	.short	0x0000


	//----- nvinfo : EIATTR_MAXREG_COUNT
	.align		4
        /*001c*/ 	.byte	0x03, 0x1b
        /*001e*/ 	.short	0x00a8


	//----- nvinfo : EIATTR_NUM_BARRIERS
	.align		4
        /*0020*/ 	.byte	0x02, 0x4c
        /*0022*/ 	.byte	0x01
	.zero		1


	//----- nvinfo : EIATTR_ANNOTATIONS
	.align		4
        /*0024*/ 	.byte	0x04, 0x55
        /*0026*/ 	.short	(.L_22 - .L_21)


	//   ....[0]....
.L_21:
        /*0028*/ 	.word	0x00000001
        /*002c*/ 	.byte	0x90, 0x05, 0x00, 0x00, 0x01, 0x00, 0x00, 0x00, 0xb0, 0x05, 0x00, 0x00, 0x01, 0x00, 0x00, 0x00
        /* <DEDUP_REMOVED lines=185> */
        /*0bcc*/ 	.byte	0xc0, 0x03, 0x01, 0x00


	//----- nvinfo : EIATTR_MERCURY_ISA_VERSION
	.align		4
.L_22:
        /*0bd0*/ 	.byte	0x03, 0x5f
        /*0bd2*/ 	.short	0x0101


	//----- nvinfo : EIATTR_INT_WARP_WIDE_INSTR_OFFSETS
	.align		4
        /*0bd4*/ 	.byte	0x04, 0x31
        /*0bd6*/ 	.short	(.L_24 - .L_23)


	//   ....[0]....
.L_23:
        /*0bd8*/ 	.word	0x00000460


	//   ....[1]....
        /*0bdc*/ 	.word	0x00000470


	//   ....[2]....
        /*0be0*/ 	.word	0x000005a0


	//----- nvinfo : EIATTR_COOP_GROUP_MASK_REGIDS
	.align		4
.L_24:
        /*0be4*/ 	.byte	0x04, 0x29
        /*0be6*/ 	.short	(.L_26 - .L_25)


	//   ....[0]....
.L_25:
        /*0be8*/ 	.word	0xffffffff


	//   ....[1]....
        /*0bec*/ 	.word	0xffffffff


	//   ....[2]....
        /*0bf0*/ 	.word	0xffffffff


	//   ....[3]....
        /*0bf4*/ 	.word	0xffffffff


	//   ....[4]....
        /*0bf8*/ 	.word	0xffffffff


	//----- nvinfo : EIATTR_COOP_GROUP_INSTR_OFFSETS
	.align		4
.L_26:
        /*0bfc*/ 	.byte	0x04, 0x28
        /*0bfe*/ 	.short	(.L_28 - .L_27)


	//   ....[0]....
.L_27:
        /*0c00*/ 	.word	0x00000070


	//   ....[1]....
        /*0c04*/ 	.word	0x00000080


	//   ....[2]....
        /*0c08*/ 	.word	0x000001a0


	//   ....[3]....
        /*0c0c*/ 	.word	0x000003b0


	//   ....[4]....
        /*0c10*/ 	.word	0x000012f0


	//----- nvinfo : EIATTR_REG_RECONFIG
	.align		4
.L_28:
        /*0c14*/ 	.byte	0x01, 0x54
	.zero		2


	//----- nvinfo : EIATTR_MBARRIER_INSTR_OFFSETS
	.align		4
        /*0c18*/ 	.byte	0x04, 0x39
        /*0c1a*/ 	.short	(.L_30 - .L_29)


	//   ....[0]....
.L_29:
        /*0c1c*/ 	.word	0x00000320
        /*0c20*/ 	.word	0x000000ff
        /*0c24*/ 	.word	0x00000000
        /*0c28*/ 	.short	0x0100
        /*0c2a*/ 	.byte	0x09
	.zero		1


	//   ....[1]....
        /*0c2c*/ 	.word	0x00000330
        /*0c30*/ 	.word	0x000000ff
        /*0c34*/ 	.word	0x00000020
        /*0c38*/ 	.short	0x0100
        /*0c3a*/ 	.byte	0x09
	.zero		1


	//   ....[2]....
        /*0c3c*/ 	.word	0x00000340
        /*0c40*/ 	.word	0x000000ff
        /*0c44*/ 	.word	0x00000008
        /*0c48*/ 	.short	0x0100
        /*0c4a*/ 	.byte	0x09
	.zero		1


	//   ....[3]....
        /*0c4c*/ 	.word	0x00000350
        /*0c50*/ 	.word	0x000000ff
        /*0c54*/ 	.word	0x00000028
        /*0c58*/ 	.short	0x0100
        /*0c5a*/ 	.byte	0x09
	.zero		1


	//   ....[4]....
        /*0c5c*/ 	.word	0x00000360
        /*0c60*/ 	.word	0x000000ff
        /*0c64*/ 	.word	0x00000010
        /*0c68*/ 	.short	0x0100
        /*0c6a*/ 	.byte	0x09
	.zero		1


	//   ....[5]....
        /*0c6c*/ 	.word	0x00000370
        /*0c70*/ 	.word	0x000000ff
        /*0c74*/ 	.word	0x00000030
        /*0c78*/ 	.short	0x0100
        /*0c7a*/ 	.byte	0x09
	.zero		1


	//   ....[6]....
        /*0c7c*/ 	.word	0x00000380
        /*0c80*/ 	.word	0x000000ff
        /*0c84*/ 	.word	0x00000018
        /*0c88*/ 	.short	0x0100
        /*0c8a*/ 	.byte	0x09
	.zero		1


	//   ....[7]....
        /*0c8c*/ 	.word	0x00000390
        /*0c90*/ 	.word	0x000000ff
        /*0c94*/ 	.word	0x00000038
        /*0c98*/ 	.short	0x0100
        /*0c9a*/ 	.byte	0x09
	.zero		1


	//   ....[8]....
        /*0c9c*/ 	.word	0x000005d0
        /*0ca0*/ 	.word	0x000000ff
        /*0ca4*/ 	.word	0x00000050
        /*0ca8*/ 	.short	0x0100
        /*0caa*/ 	.byte	0x06
	.zero		1


	//   ....[9]....
        /*0cac*/ 	.word	0x000005e0
        /*0cb0*/ 	.word	0x000000ff
        /*0cb4*/ 	.word	0x00000058
        /*0cb8*/ 	.short	0x0100
        /*0cba*/ 	.byte	0x06
	.zero		1


	//   ....[10]....
        /*0cbc*/ 	.word	0x00001af0
        /*0cc0*/ 	.word	0x000000ff
        /*0cc4*/ 	.word	0x00000000
        /*0cc8*/ 	.short	0x010a
        /*0cca*/ 	.byte	0x06
	.zero		1


	//   ....[11]....
        /*0ccc*/ 	.word	0x00001b30
        /*0cd0*/ 	.word	0x000000ff
        /*0cd4*/ 	.word	0x00000000
        /*0cd8*/ 	.short	0x010a
        /*0cda*/ 	.byte	0x06
	.zero		1


	//   ....[12]....
        /*0cdc*/ 	.word	0x00002ea0
        /*0ce0*/ 	.word	0x000000ff
        /*0ce4*/ 	.word	0x00000000
        /*0ce8*/ 	.short	0x010a
        /*0cea*/ 	.byte	0x10
	.zero		1


	//   ....[13]....
        /*0cec*/ 	.word	0x00002ee0
        /*0cf0*/ 	.word	0x000000ff
        /*0cf4*/ 	.word	0x00000000
        /*0cf8*/ 	.short	0x010a
        /*0cfa*/ 	.byte	0x10
	.zero		1


	//   ....[14]....
        /*0cfc*/ 	.word	0x00004040
        /*0d00*/ 	.word	0x000000ff
        /*0d04*/ 	.word	0x00000000
        /*0d08*/ 	.short	0x0101
        /*0d0a*/ 	.byte	0x08
	.zero		1


	//   ....[15]....
        /*0d0c*/ 	.word	0x000051b0
        /*0d10*/ 	.word	0x000000ff
        /*0d14*/ 	.word	0x00000000
        /*0d18*/ 	.short	0x0101
        /*0d1a*/ 	.byte	0x06
	.zero		1


	//   ....[16]....
        /*0d1c*/ 	.word	0x0000f5d0
        /*0d20*/ 	.word	0x0000000d
        /*0d24*/ 	.word	0x00000020
        /*0d28*/ 	.short	0x010a
        /*0d2a*/ 	.byte	0x3f
	.zero		1


	//   ....[17]....
        /*0d2c*/ 	.word	0x0000f9e0
        /*0d30*/ 	.word	0x00000003
        /*0d34*/ 	.word	0x00000058
        /*0d38*/ 	.short	0x0101
        /*0d3a*/ 	.byte	0x3f
	.zero		1


	//   ....[18]....
        /*0d3c*/ 	.word	0x00010110
        /*0d40*/ 	.word	0x00000007
        /*0d44*/ 	.word	0x00000000
        /*0d48*/ 	.short	0x010a
        /*0d4a*/ 	.byte	0x3f
	.zero		1


	//   ....[19]....
        /*0d4c*/ 	.word	0x00010190
        /*0d50*/ 	.word	0x00000009
        /*0d54*/ 	.word	0x00000000
        /*0d58*/ 	.short	0x010a
        /*0d5a*/ 	.byte	0x3f
	.zero		1


	//   ....[20]....
        /*0d5c*/ 	.word	0x00010220
        /*0d60*/ 	.word	0x00000006
        /*0d64*/ 	.word	0x00000000
        /*0d68*/ 	.short	0x010a
        /*0d6a*/ 	.byte	0x3f
	.zero		1


	//   ....[21]....
        /*0d6c*/ 	.word	0x000102b0
        /*0d70*/ 	.word	0x00000003
        /*0d74*/ 	.word	0x00000000
        /*0d78*/ 	.short	0x010a
        /*0d7a*/ 	.byte	0x3f
	.zero		1


	//   ....[22]....
        /*0d7c*/ 	.word	0x00010320
        /*0d80*/ 	.word	0x00000003
        /*0d84*/ 	.word	0x00000000
        /*0d88*/ 	.short	0x010a
        /*0d8a*/ 	.byte	0x3f
	.zero		1


	//   ....[23]....
        /*0d8c*/ 	.word	0x00010390
        /*0d90*/ 	.word	0x00000000
        /*0d94*/ 	.word	0x00000000
        /*0d98*/ 	.short	0x010a
        /*0d9a*/ 	.byte	0x3f
	.zero		1


	//   ....[24]....
        /*0d9c*/ 	.word	0x00010470
        /*0da0*/ 	.word	0x0000000d
        /*0da4*/ 	.word	0x00000020
        /*0da8*/ 	.short	0x010a
        /*0daa*/ 	.byte	0x3f
	.zero		1


	//   ....[25]....
        /*0dac*/ 	.word	0x00010550
        /*0db0*/ 	.word	0x00000007
        /*0db4*/ 	.word	0x00000000
        /*0db8*/ 	.short	0x010a
        /*0dba*/ 	.byte	0x3f
	.zero		1


	//   ....[26]....
        /*0dbc*/ 	.word	0x000105a0
        /*0dc0*/ 	.word	0x00000009
        /*0dc4*/ 	.word	0x00000000
        /*0dc8*/ 	.short	0x010a
        /*0dca*/ 	.byte	0x3f
	.zero		1


	//   ....[27]....
        /*0dcc*/ 	.word	0x000105f0
        /*0dd0*/ 	.word	0x00000006
        /*0dd4*/ 	.word	0x00000000
        /*0dd8*/ 	.short	0x010a
        /*0dda*/ 	.byte	0x3f
	.zero		1


	//----- nvinfo : EIATTR_NUM_MBARRIERS
	.align		4
.L_30:
        /*0ddc*/ 	.byte	0x03, 0x38
        /*0dde*/ 	.short	0x000a


	//----- nvinfo : EIATTR_EXIT_INSTR_OFFSETS
	.align		4
        /*0de0*/ 	.byte	0x04, 0x1c
        /*0de2*/ 	.short	(.L_32 - .L_31)


	//   ....[0]....
.L_31:
        /*0de4*/ 	.word	0x00000640


	//   ....[1]....
        /*0de8*/ 	.word	0x00000f90


	//   ....[2]....
        /*0dec*/ 	.word	0x0000ec10


	//   ....[3]....
        /*0df0*/ 	.word	0x0000f260


	//   ....[4]....
        /*0df4*/ 	.word	0x00010300


	//----- nvinfo : EIATTR_MAX_THREADS
	.align		4
.L_32:
        /*0df8*/ 	.byte	0x04, 0x05
        /*0dfa*/ 	.short	(.L_34 - .L_33)
.L_33:
        /*0dfc*/ 	.word	0x00000180
        /*0e00*/ 	.word	0x00000001
        /*0e04*/ 	.word	0x00000001


	//----- nvinfo : EIATTR_CRS_STACK_SIZE
	.align		4
.L_34:
        /*0e08*/ 	.byte	0x04, 0x1e
        /*0e0a*/ 	.short	(.L_36 - .L_35)
.L_35:
        /*0e0c*/ 	.word	0x00000000


	//----- nvinfo : EIATTR_CBANK_PARAM_SIZE
	.align		4
.L_36:
        /*0e10*/ 	.byte	0x03, 0x19
        /*0e12*/ 	.short	0x0470


	//----- nvinfo : EIATTR_PARAM_CBANK
	.align		4
        /*0e14*/ 	.byte	0x04, 0x0a
        /*0e16*/ 	.short	(.L_38 - .L_37)
	.align		4
.L_37:
        /*0e18*/ 	.word	index@(.nv.constant0._ZN7cutlass13device_kernelINS_4gemm6kernel13GemmUniversalIN4cute5tupleIJiiiiEEENS1_10collective13CollectiveMmaINS1_37MainloopSm90TmaGmmaWarpSpecializedFP8ILi4ENS5_IJNS4_1CILi1EEESB_SB_EEENS1_35KernelTmaWarpSpecializedCooperativeEEENS5_IJNSA_ILi256EEENSA_ILi128EEESG_EEENS_12float_e4m3_tENS5_IJlSB_lEEESI_SJ_NS4_8TiledMMAINS4_8MMA_AtomIJNS4_4SM904GMMA31MMA_64x128x32_F32E4M3E4M3_SS_TNILNSN_7ScaleInE1ELSP_1EEEEEENS4_6LayoutINS5_IJNSA_ILi2EEESB_SB_EEENS5_IJSB_NSA_ILi0EEESV_EEEEENS5_IJNS4_10UnderscoreESY_SY_EEEEENS4_13SM90_TMA_LOADENS4_14ComposedLayoutINS4_7SwizzleILi3ELi4ELi3EEENS4_18smem_ptr_flag_bitsILi8EEENSS_INS5_IJNSA_ILi8EEESG_EEENS5_IJSG_SB_EEEEEEEvNS4_8identityES11_S1B_vS1C_EENS_8epilogue10collective6detail29Sm90TmaWarpSpecializedAdapterINS1F_15DefaultEpilogueISI_SJ_SJ_NS1E_6thread17LinearCombinationISI_Li1EffLNS1J_9ScaleType4KindE0ELNS_15FloatRoundStyleE2ESI_EENS1_15EpilogueDefaultEEEEEvvEEEEvNT_6ParamsE)
        /*0e1c*/ 	.short	0x0210
        /*0e1e*/ 	.short	0x0470


	//----- nvinfo : EIATTR_SW_WAR
	.align		4
.L_38:
        /*0e20*/ 	.byte	0x04, 0x36
        /*0e22*/ 	.short	(.L_40 - .L_39)
.L_39:
        /*0e24*/ 	.word	0x00000008
.L_40:


//--------------------- .nv.callgraph             --------------------------
	.section	.nv.callgraph,"",@"SHT_CUDA_CALLGRAPH"
	.align	4
	.sectionentsize	8
	.align		4
        /*0000*/ 	.word	0x00000000
	.align		4
        /*0004*/ 	.word	0xffffffff
	.align		4
        /*0008*/ 	.word	0x00000000
	.align		4
        /*000c*/ 	.word	0xfffffffe
	.align		4
        /*0010*/ 	.word	0x00000000
	.align		4
        /*0014*/ 	.word	0xfffffffd
	.align		4
        /*0018*/ 	.word	0x00000000
	.align		4
        /*001c*/ 	.word	0xfffffffc


//--------------------- .nv.constant4             --------------------------
	.section	.nv.constant4,"a",@progbits
	.align	8
	.align		8
.nv.constant4:
        /*0000*/ 	.dword	_ZN40_INTERNAL_f692856d_4_k_cu_df04d158_261364cuda3std3__45__cpo5beginE
	.align		8
        /*0008*/ 	.dword	_ZN40_INTERNAL_f692856d_4_k_cu_df04d158_261364cuda3std3__45__cpo3endE
	.align		8
        /*0010*/ 	.dword	_ZN40_INTERNAL_f692856d_4_k_cu_df04d158_261364cuda3std3__45__cpo6cbeginE
	.align		8
        /*0018*/ 	.dword	_ZN40_INTERNAL_f692856d_4_k_cu_df04d158_261364cuda3std3__45__cpo4cendE
	.align		8
        /*0020*/ 	.dword	_ZN40_INTERNAL_f692856d_4_k_cu_df04d158_261364cuda3std3__442_GLOBAL__N__f692856d_4_k_cu_df04d158_261366ignoreE
	.align		8
        /*0028*/ 	.dword	_ZN40_INTERNAL_f692856d_4_k_cu_df04d158_261364cuda3std3__419piecewise_constructE
	.align		8
        /*0030*/ 	.dword	_ZN40_INTERNAL_f692856d_4_k_cu_df04d158_261364cuda3std3__48in_placeE
	.align		8
        /*0038*/ 	.dword	_ZN40_INTERNAL_f692856d_4_k_cu_df04d158_261364cuda3std6ranges3__45__cpo4swapE
	.align		8
        /*0040*/ 	.dword	_ZN40_INTERNAL_f692856d_4_k_cu_df04d158_261364cuda3std6ranges3__45__cpo9iter_moveE
	.align		8
        /*0048*/ 	.dword	_ZN40_INTERNAL_f692856d_4_k_cu_df04d158_261364cute7productE
	.align		8
        /*0050*/ 	.dword	_ZN40_INTERNAL_f692856d_4_k_cu_df04d158_261364cute1_E


//--------------------- .text._ZN7cutlass13device_kernelINS_4gemm6kernel13GemmUniversalIN4cute5tupleIJiiiiEEENS1_10collective13CollectiveMmaINS1_37MainloopSm90TmaGmmaWarpSpecializedFP8ILi4ENS5_IJNS4_1CILi1EEESB_SB_EEENS1_35KernelTmaWarpSpecializedCooperativeEEENS5_IJNSA_ILi256EEENSA_ILi128EEESG_EEENS_12float_e4m3_tENS5_IJlSB_lEEESI_SJ_NS4_8TiledMMAINS4_8MMA_AtomIJNS4_4SM904GMMA31MMA_64x128x32_F32E4M3E4M3_SS_TNILNSN_7ScaleInE1ELSP_1EEEEEENS4_6LayoutINS5_IJNSA_ILi2EEESB_SB_EEENS5_IJSB_NSA_ILi0EEESV_EEEEENS5_IJNS4_10UnderscoreESY_SY_EEEEENS4_13SM90_TMA_LOADENS4_14ComposedLayoutINS4_7SwizzleILi3ELi4ELi3EEENS4_18smem_ptr_flag_bitsILi8EEENSS_INS5_IJNSA_ILi8EEESG_EEENS5_IJSG_SB_EEEEEEEvNS4_8identityES11_S1B_vS1C_EENS_8epilogue10collective6detail29Sm90TmaWarpSpecializedAdapterINS1F_15DefaultEpilogueISI_SJ_SJ_NS1E_6thread17LinearCombinationISI_Li1EffLNS1J_9ScaleType4KindE0ELNS_15FloatRoundStyleE2ESI_EENS1_15EpilogueDefaultEEEEEvvEEEEvNT_6ParamsE --------------------------
	.section	.text._ZN7cutlass13device_kernelINS_4gemm6kernel13GemmUniversalIN4cute5tupleIJiiiiEEENS1_10collective13CollectiveMmaINS1_37MainloopSm90TmaGmmaWarpSpecializedFP8ILi4ENS5_IJNS4_1CILi1EEESB_SB_EEENS1_35KernelTmaWarpSpecializedCooperativeEEENS5_IJNSA_ILi256EEENSA_ILi128EEESG_EEENS_12float_e4m3_tENS5_IJlSB_lEEESI_SJ_NS4_8TiledMMAINS4_8MMA_AtomIJNS4_4SM904GMMA31MMA_64x128x32_F32E4M3E4M3_SS_TNILNSN_7ScaleInE1ELSP_1EEEEEENS4_6LayoutINS5_IJNSA_ILi2EEESB_SB_EEENS5_IJSB_NSA_ILi0EEESV_EEEEENS5_IJNS4_10UnderscoreESY_SY_EEEEENS4_13SM90_TMA_LOADENS4_14ComposedLayoutINS4_7SwizzleILi3ELi4ELi3EEENS4_18smem_ptr_flag_bitsILi8EEENSS_INS5_IJNSA_ILi8EEESG_EEENS5_IJSG_SB_EEEEEEEvNS4_8identityES11_S1B_vS1C_EENS_8epilogue10collective6detail29Sm90TmaWarpSpecializedAdapterINS1F_15DefaultEpilogueISI_SJ_SJ_NS1E_6thread17LinearCombinationISI_Li1EffLNS1J_9ScaleType4KindE0ELNS_15FloatRoundStyleE2ESI_EENS1_15EpilogueDefaultEEEEEvvEEEEvNT_6ParamsE,"ax",@progbits
	.align	128
.text._ZN7cutlass13device_kernelINS_4gemm6kernel13GemmUniversalIN4cute5tupleIJiiiiEEENS1_10collective13CollectiveMmaINS1_37MainloopSm90TmaGmmaWarpSpecializedFP8ILi4ENS5_IJNS4_1CILi1EEESB_SB_EEENS1_35KernelTmaWarpSpecializedCooperativeEEENS5_IJNSA_ILi256EEENSA_ILi128EEESG_EEENS_12float_e4m3_tENS5_IJlSB_lEEESI_SJ_NS4_8TiledMMAINS4_8MMA_AtomIJNS4_4SM904GMMA31MMA_64x128x32_F32E4M3E4M3_SS_TNILNSN_7ScaleInE1ELSP_1EEEEEENS4_6LayoutINS5_IJNSA_ILi2EEESB_SB_EEENS5_IJSB_NSA_ILi0EEESV_EEEEENS5_IJNS4_10UnderscoreESY_SY_EEEEENS4_13SM90_TMA_LOADENS4_14ComposedLayoutINS4_7SwizzleILi3ELi4ELi3EEENS4_18smem_ptr_flag_bitsILi8EEENSS_INS5_IJNSA_ILi8EEESG_EEENS5_IJSG_SB_EEEEEEEvNS4_8identityES11_S1B_vS1C_EENS_8epilogue10collective6detail29Sm90TmaWarpSpecializedAdapterINS1F_15DefaultEpilogueISI_SJ_SJ_NS1E_6thread17LinearCombinationISI_Li1EffLNS1J_9ScaleType4KindE0ELNS_15FloatRoundStyleE2ESI_EENS1_15EpilogueDefaultEEEEEvvEEEEvNT_6ParamsE:
        .type           _ZN7cutlass13device_kernelINS_4gemm6kernel13GemmUniversalIN4cute5tupleIJiiiiEEENS1_10collective13CollectiveMmaINS1_37MainloopSm90TmaGmmaWarpSpecializedFP8ILi4ENS5_IJNS4_1CILi1EEESB_SB_EEENS1_35KernelTmaWarpSpecializedCooperativeEEENS5_IJNSA_ILi256EEENSA_ILi128EEESG_EEENS_12float_e4m3_tENS5_IJlSB_lEEESI_SJ_NS4_8TiledMMAINS4_8MMA_AtomIJNS4_4SM904GMMA31MMA_64x128x32_F32E4M3E4M3_SS_TNILNSN_7ScaleInE1ELSP_1EEEEEENS4_6LayoutINS5_IJNSA_ILi2EEESB_SB_EEENS5_IJSB_NSA_ILi0EEESV_EEEEENS5_IJNS4_10UnderscoreESY_SY_EEEEENS4_13SM90_TMA_LOADENS4_14ComposedLayoutINS4_7SwizzleILi3ELi4ELi3EEENS4_18smem_ptr_flag_bitsILi8EEENSS_INS5_IJNSA_ILi8EEESG_EEENS5_IJSG_SB_EEEEEEEvNS4_8identityES11_S1B_vS1C_EENS_8epilogue10collective6detail29Sm90TmaWarpSpecializedAdapterINS1F_15DefaultEpilogueISI_SJ_SJ_NS1E_6thread17LinearCombinationISI_Li1EffLNS1J_9ScaleType4KindE0ELNS_15FloatRoundStyleE2ESI_EENS1_15EpilogueDefaultEEEEEvvEEEEvNT_6ParamsE,@function
        .size           _ZN7cutlass13device_kernelINS_4gemm6kernel13GemmUniversalIN4cute5tupleIJiiiiEEENS1_10collective13CollectiveMmaINS1_37MainloopSm90TmaGmmaWarpSpecializedFP8ILi4ENS5_IJNS4_1CILi1EEESB_SB_EEENS1_35KernelTmaWarpSpecializedCooperativeEEENS5_IJNSA_ILi256EEENSA_ILi128EEESG_EEENS_12float_e4m3_tENS5_IJlSB_lEEESI_SJ_NS4_8TiledMMAINS4_8MMA_AtomIJNS4_4SM904GMMA31MMA_64x128x32_F32E4M3E4M3_SS_TNILNSN_7ScaleInE1ELSP_1EEEEEENS4_6LayoutINS5_IJNSA_ILi2EEESB_SB_EEENS5_IJSB_NSA_ILi0EEESV_EEEEENS5_IJNS4_10UnderscoreESY_SY_EEEEENS4_13SM90_TMA_LOADENS4_14ComposedLayoutINS4_7SwizzleILi3ELi4ELi3EEENS4_18smem_ptr_flag_bitsILi8EEENSS_INS5_IJNSA_ILi8EEESG_EEENS5_IJSG_SB_EEEEEEEvNS4_8identityES11_S1B_vS1C_EENS_8epilogue10collective6detail29Sm90TmaWarpSpecializedAdapterINS1F_15DefaultEpilogueISI_SJ_SJ_NS1E_6thread17LinearCombinationISI_Li1EffLNS1J_9ScaleType4KindE0ELNS_15FloatRoundStyleE2ESI_EENS1_15EpilogueDefaultEEEEEvvEEEEvNT_6ParamsE,(.L_x_329 - _ZN7cutlass13device_kernelINS_4gemm6kernel13GemmUniversalIN4cute5tupleIJiiiiEEENS1_10collective13CollectiveMmaINS1_37MainloopSm90TmaGmmaWarpSpecializedFP8ILi4ENS5_IJNS4_1CILi1EEESB_SB_EEENS1_35KernelTmaWarpSpecializedCooperativeEEENS5_IJNSA_ILi256EEENSA_ILi128EEESG_EEENS_12float_e4m3_tENS5_IJlSB_lEEESI_SJ_NS4_8TiledMMAINS4_8MMA_AtomIJNS4_4SM904GMMA31MMA_64x128x32_F32E4M3E4M3_SS_TNILNSN_7ScaleInE1ELSP_1EEEEEENS4_6LayoutINS5_IJNSA_ILi2EEESB_SB_EEENS5_IJSB_NSA_ILi0EEESV_EEEEENS5_IJNS4_10UnderscoreESY_SY_EEEEENS4_13SM90_TMA_LOADENS4_14ComposedLayoutINS4_7SwizzleILi3ELi4ELi3EEENS4_18smem_ptr_flag_bitsILi8EEENSS_INS5_IJNSA_ILi8EEESG_EEENS5_IJSG_SB_EEEEEEEvNS4_8identityES11_S1B_vS1C_EENS_8epilogue10collective6detail29Sm90TmaWarpSpecializedAdapterINS1F_15DefaultEpilogueISI_SJ_SJ_NS1E_6thread17LinearCombinationISI_Li1EffLNS1J_9ScaleType4KindE0ELNS_15FloatRoundStyleE2ESI_EENS1_15EpilogueDefaultEEEEEvvEEEEvNT_6ParamsE)
        .other          _ZN7cutlass13device_kernelINS_4gemm6kernel13GemmUniversalIN4cute5tupleIJiiiiEEENS1_10collective13CollectiveMmaINS1_37MainloopSm90TmaGmmaWarpSpecializedFP8ILi4ENS5_IJNS4_1CILi1EEESB_SB_EEENS1_35KernelTmaWarpSpecializedCooperativeEEENS5_IJNSA_ILi256EEENSA_ILi128EEESG_EEENS_12float_e4m3_tENS5_IJlSB_lEEESI_SJ_NS4_8TiledMMAINS4_8MMA_AtomIJNS4_4SM904GMMA31MMA_64x128x32_F32E4M3E4M3_SS_TNILNSN_7ScaleInE1ELSP_1EEEEEENS4_6LayoutINS5_IJNSA_ILi2EEESB_SB_EEENS5_IJSB_NSA_ILi0EEESV_EEEEENS5_IJNS4_10UnderscoreESY_SY_EEEEENS4_13SM90_TMA_LOADENS4_14ComposedLayoutINS4_7SwizzleILi3ELi4ELi3EEENS4_18smem_ptr_flag_bitsILi8EEENSS_INS5_IJNSA_ILi8EEESG_EEENS5_IJSG_SB_EEEEEEEvNS4_8identityES11_S1B_vS1C_EENS_8epilogue10collective6detail29Sm90TmaWarpSpecializedAdapterINS1F_15DefaultEpilogueISI_SJ_SJ_NS1E_6thread17LinearCombinationISI_Li1EffLNS1J_9ScaleType4KindE0ELNS_15FloatRoundStyleE2ESI_EENS1_15EpilogueDefaultEEEEEvvEEEEvNT_6ParamsE,@"STO_CUDA_ENTRY STV_DEFAULT"
_ZN7cutlass13device_kernelINS_4gemm6kernel13GemmUniversalIN4cute5tupleIJiiiiEEENS1_10collective13CollectiveMmaINS1_37MainloopSm90TmaGmmaWarpSpecializedFP8ILi4ENS5_IJNS4_1CILi1EEESB_SB_EEENS1_35KernelTmaWarpSpecializedCooperativeEEENS5_IJNSA_ILi256EEENSA_ILi128EEESG_EEENS_12float_e4m3_tENS5_IJlSB_lEEESI_SJ_NS4_8TiledMMAINS4_8MMA_AtomIJNS4_4SM904GMMA31MMA_64x128x32_F32E4M3E4M3_SS_TNILNSN_7ScaleInE1ELSP_1EEEEEENS4_6LayoutINS5_IJNSA_ILi2EEESB_SB_EEENS5_IJSB_NSA_ILi0EEESV_EEEEENS5_IJNS4_10UnderscoreESY_SY_EEEEENS4_13SM90_TMA_LOADENS4_14ComposedLayoutINS4_7SwizzleILi3ELi4ELi3EEENS4_18smem_ptr_flag_bitsILi8EEENSS_INS5_IJNSA_ILi8EEESG_EEENS5_IJSG_SB_EEEEEEEvNS4_8identityES11_S1B_vS1C_EENS_8epilogue10collective6detail29Sm90TmaWarpSpecializedAdapterINS1F_15DefaultEpilogueISI_SJ_SJ_NS1E_6thread17LinearCombinationISI_Li1EffLNS1J_9ScaleType4KindE0ELNS_15FloatRoundStyleE2ESI_EENS1_15EpilogueDefaultEEEEEvvEEEEvNT_6ParamsE:
[----:B------:R-:W0:Y:S02]  /*0000*/  LDC R1, c[0x0][0x28] ;  /* 0x00000a00ff017b82 */ /* 0x000e240000000800 */
[----:B0-----:R-:W-:Y:S01]  /*0010*/  VIADD R1, R1, 0xffffff10 ;  /* 0xffffff1001017836 */ /* 0x001fe20000000000 */
[----:B------:R-:W0:Y:S01]  /*0020*/  S2R R2, SR_TID.X ;  /* 0x0000000000027919 */ /* 0x000e220000002100 */
[----:B------:R-:W-:Y:S01]  /*0030*/  ELECT P0, URZ, PT ;  /* 0x00000000003f782f */ /* 0x000fe20003800000 */
[----:B------:R-:W-:Y:S01]  /*0040*/  BSSY B0, `(.L_x_0) ;  /* 0x0000015000007945 */ /* 0x000fe20003800000 */
[--C-:B0-----:R-:W-:Y:S02]  /*0050*/  SHF.R.U32.HI R0, RZ, 0x5, R2.reuse ;  /* 0x00000005ff007819 */ /* 0x101fe40000011602 */
[----:B------:R-:W-:-:S03]  /*0060*/  SHF.R.U32.HI R2, RZ, 0x7, R2 ;  /* 0x00000007ff027819 */ /* 0x000fc60000011602 */
[----:B------:R-:W0:Y:S04]  /*0070*/  SHFL.IDX PT, R3, R0, RZ, 0x1f ;  /* 0x00001fff00037589 */ /* 0x000e2800000e0000 */
[----:B------:R-:W1:Y:S01]  /*0080*/  SHFL.IDX PT, R2, R2, RZ, 0x1f ;  /* 0x00001fff02027589 */ /* 0x000e6200000e0000 */
[----:B0-----:R-:W-:Y:S02]  /*0090*/  R2UR UR4, R3 ;  /* 0x00000000030472ca */ /* 0x001fe400000e0000 */
[----:B-1----:R-:W-:-:S11]  /*00a0*/  R2UR UR6, R2 ;  /* 0x00000000020672ca */ /* 0x002fd600000e0000 */
[----:B------:R-:W-:Y:S02]  /*00b0*/  USHF.R.S32.HI UR5, URZ, 0x1f, UR4 ;  /* 0x0000001f3f057899 */ /* 0x000fe40008011404 */
[----:B------:R-:W-:Y:S02]  /*00c0*/  ISETP.NE.OR P0, PT, RZ, UR4, !P0 ;  /* 0x00000004ff007c0c */ /* 0x000fe4000c705670 */
[----:B------:R-:W-:-:S04]  /*00d0*/  ULEA.HI UR5, UR5, UR4, URZ, 0x2 ;  /* 0x0000000405057291 */ /* 0x000fc8000f8f103f */
[----:B------:R-:W-:-:S04]  /*00e0*/  ULOP3.LUT UR5, UR5, 0xfffffffc, URZ, 0xc0, !UPT ;  /* 0xfffffffc05057892 */ /* 0x000fc8000f8ec03f */
[----:B------:R-:W-:-:S03]  /*00f0*/  UIADD3 UR8, UR4, -UR5, URZ ;  /* 0x8000000504087290 */ /* 0x000fc6000fffe03f */
[----:B------:R-:W-:Y:S09]  /*0100*/  @P0 BRA `(.L_x_1) ;  /* 0x0000000000200947 */ /* 0x000ff20003800000 */
[----:B------:R-:W-:Y:S02]  /*0110*/  ULDC.64 UR4, c[0x0][0x198] ;  /* 0x0000660000047ab9 */ /* 0x000fe40000000a00 */
[----:B------:R-:W-:Y:S02]  /*0120*/  UIADD3 UR10, UP0, UR4, 0xf0, URZ ;  /* 0x000000f0040a7890 */ /* 0x000fe4000ff1e03f */
[----:B------:R-:W-:Y:S02]  /*0130*/  UIADD3 UR4, UP1, UR4, 0x1f0, URZ ;  /* 0x000001f004047890 */ /* 0x000fe4000ff3e03f */
[----:B------:R-:W-:Y:S02]  /*0140*/  UIADD3.X UR11, URZ, UR5, URZ, UP0, !UPT ;  /* 0x000000053f0b7290 */ /* 0x000fe400087fe43f */
[----:B------:R-:W-:-:S07]  /*0150*/  UIADD3.X UR5, URZ, UR5, URZ, UP1, !UPT ;  /* 0x000000053f057290 */ /* 0x000fce0008ffe43f */
[----:B------:R0:W-:Y:S02]  /*0160*/  UTMACCTL.PF [UR10] ;  /* 0x000000000a0079b9 */ /* 0x0001e40008040000 */
[----:B------:R0:W-:Y:S02]  /*0170*/  UTMACCTL.PF [UR4] ;  /* 0x00000000040079b9 */ /* 0x0001e40008040000 */
[----:B0-----:R-:W-:Y:S01]  /*0180*/  NOP ;  /* 0x0000000000007918 */ /* 0x001fe20000000000 */
.L_x_1:
[----:B------:R-:W-:Y:S05]  /*0190*/  BSYNC B0 ;  /* 0x0000000000007941 */ /* 0x000fea0003800000 */
.L_x_0:
[----:B------:R-:W0:Y:S01]  /*01a0*/  SHFL.IDX PT, R2, R0, RZ, 0x1f ;  /* 0x00001fff00027589 */ /* 0x000e2200000e0000 */
[----:B------:R-:W-:Y:S01]  /*01b0*/  UISETP.NE.AND UP0, UPT, UR8, 0x3, UPT ;  /* 0x000000030800788c */ /* 0x000fe2000bf05270 */
[----:B------:R-:W-:Y:S01]  /*01c0*/  ISETP.NE.AND P1, PT, RZ, UR6, PT ;  /* 0x00000006ff007c0c */ /* 0x000fe2000bf25270 */
[----:B------:R-:W-:Y:S02]  /*01d0*/  UIADD3 UR10, UR6, -0x1, URZ ;  /* 0xffffffff060a7890 */ /* 0x000fe4000fffe03f */
[----:B------:R-:W-:Y:S02]  /*01e0*/  UISETP.EQ.OR UP0, UPT, UR8, URZ, !UP0 ;  /* 0x0000003f0800728c */ /* 0x000fe4000c702670 */
[----:B------:R-:W-:Y:S02]  /*01f0*/  UISETP.GE.U32.AND UP1, UPT, UR10, 0x2, UPT ;  /* 0x000000020a00788c */ /* 0x000fe4000bf26070 */
[----:B------:R-:W-:-:S04]  /*0200*/  UISETP.EQ.AND UP0, UPT, UR6, URZ, UP0 ;  /* 0x0000003f0600728c */ /* 0x000fc80008702270 */
[----:B------:R-:W-:-:S04]  /*0210*/  USEL UR13, URZ, 0x1, !UP0 ;  /* 0x000000013f0d7887 */ /* 0x000fc8000c000000 */
[----:B------:R-:W-:Y:S01]  /*0220*/  USEL UR13, UR13, 0x2, UP1 ;  /* 0x000000020d0d7887 */ /* 0x000fe20008800000 */
[----:B0-----:R-:W-:-:S13]  /*0230*/  ISETP.NE.AND P0, PT, R2, RZ, PT ;  /* 0x000000ff0200720c */ /* 0x001fda0003f05270 */
[----:B------:R-:W-:Y:S05]  /*0240*/  @P0 BRA `(.L_x_2) ;  /* 0x0000000000580947 */ /* 0x000fea0003800000 */
[----:B------:R-:W0:Y:S01]  /*0250*/  S2UR UR9, SR_CgaCtaId ;  /* 0x00000000000979c3 */ /* 0x000e220000008800 */
[----:B------:R-:W-:Y:S01]  /*0260*/  UMOV UR4, 0x400 ;  /* 0x0000040000047882 */ /* 0x000fe20000000000 */
[----:B------:R-:W-:Y:S01]  /*0270*/  UMOV UR5, 0x1 ;  /* 0x0000000100057882 */ /* 0x000fe20000000000 */
[----:B------:R-:W-:Y:S01]  /*0280*/  UMOV UR6, 0x100 ;  /* 0x0000010000067882 */ /* 0x000fe20000000000 */
[----:B------:R-:W-:Y:S01]  /*0290*/  ELECT P0, URZ, PT ;  /* 0x00000000003f782f */ /* 0x000fe20003800000 */
[----:B------:R-:W-:-:S04]  /*02a0*/  UIADD3 UR6, -UR6, 0x100000, URZ ;  /* 0x0010000006067890 */ /* 0x000fc8000fffe13f */
[----:B------:R-:W-:Y:S02]  /*02b0*/  USHF.L.U32 UR7, UR6, 0xb, URZ ;  /* 0x0000000b06077899 */ /* 0x000fe4000800063f */
[----:B------:R-:W-:Y:S02]  /*02c0*/  USHF.L.U32 UR6, UR6, 0x1, URZ ;  /* 0x0000000106067899 */ /* 0x000fe4000800063f */
[----:B0-----:R-:W-:Y:S02]  /*02d0*/  ULEA UR9, UR9, UR4, 0x18 ;  /* 0x0000000409097291 */ /* 0x001fe4000f8ec03f */
[----:B------:R-:W-:-:S04]  /*02e0*/  UIADD3 UR4, -UR5, 0x100000, URZ ;  /* 0x0010000005047890 */ /* 0x000fc8000fffe13f */
[----:B------:R-:W-:Y:S02]  /*02f0*/  USHF.L.U32 UR5, UR4, 0xb, URZ ;  /* 0x0000000b04057899 */ /* 0x000fe4000800063f */
[----:B------:R-:W-:Y:S01]  /*0300*/  USHF.L.U32 UR4, UR4, 0x1, URZ ;  /* 0x0000000104047899 */ /* 0x000fe2000800063f */
[----:B------:R-:W0:Y:S11]  /*0310*/  FENCE.VIEW.ASYNC.S ;  /* 0x00000000000073c6 */ /* 0x000e360000000000 */
[----:B0-----:R0:W1:Y:S01]  /*0320*/  SYNCS.EXCH.64 URZ, [UR9], UR4 ;  /* 0x00000004093f75b2 */ /* 0x0010620008000100 */
[----:B------:R0:W2:Y:S01]  /*0330*/  SYNCS.EXCH.64 URZ, [UR9+0x20], UR6 ;  /* 0x00002006093f75b2 */ /* 0x0000a20008000100 */
[----:B------:R0:W3:Y:S01]  /*0340*/  SYNCS.EXCH.64 URZ, [UR9+0x8], UR4 ;  /* 0x00000804093f75b2 */ /* 0x0000e20008000100 */
[----:B------:R0:W4:Y:S01]  /*0350*/  SYNCS.EXCH.64 URZ, [UR9+0x28], UR6 ;  /* 0x00002806093f75b2 */ /* 0x0001220008000100 */
[----:B------:R0:W0:Y:S01]  /*0360*/  SYNCS.EXCH.64 URZ, [UR9+0x10], UR4 ;  /* 0x00001004093f75b2 */ /* 0x0000220008000100 */
[----:B------:R0:W0:Y:S01]  /*0370*/  SYNCS.EXCH.64 URZ, [UR9+0x30], UR6 ;  /* 0x00003006093f75b2 */ /* 0x0000220008000100 */
[----:B------:R0:W0:Y:S01]  /*0380*/  SYNCS.EXCH.64 URZ, [UR9+0x18], UR4 ;  /* 0x00001804093f75b2 */ /* 0x0000220008000100 */
[----:B------:R0:W0:Y:S01]  /*0390*/  SYNCS.EXCH.64 URZ, [UR9+0x38], UR6 ;  /* 0x00003806093f75b2 */ /* 0x0000220008000100 */
[----:B------:R-:W-:Y:S01]  /*03a0*/  NOP ;  /* 0x0000000000007918 */ /* 0x000fe20000000000 */
.L_x_2:
[----:B------:R-:W5:Y:S01]  /*03b0*/  SHFL.IDX PT, R0, R0, RZ, 0x1f ;  /* 0x00001fff00007589 */ /* 0x000f6200000e0000 */
[----:B------:R-:W1:Y:S01]  /*03c0*/  LDC R2, c[0x0][0x65c] ;  /* 0x00019700ff027b82 */ /* 0x000e620000000800 */
[----:B------:R-:W-:Y:S01]  /*03d0*/  ELECT P0, URZ, PT ;  /* 0x00000000003f782f */ /* 0x000fe20003800000 */
[----:B------:R-:W-:Y:S01]  /*03e0*/  IMAD.MOV.U32 R3, RZ, RZ, RZ ;  /* 0x000000ffff037224 */ /* 0x000fe200078e00ff */
[----:B0-----:R-:W-:Y:S01]  /*03f0*/  UMOV UR4, 0x20 ;  /* 0x0000002000047882 */ /* 0x001fe20000000000 */
[----:B------:R-:W-:Y:S01]  /*0400*/  NOP ;  /* 0x0000000000007918 */ /* 0x000fe20000000000 */
[----:B------:R-:W-:Y:S01]  /*0410*/  NOP ;  /* 0x0000000000007918 */ /* 0x000fe20000000000 */
[----:B-----5:R-:W-:Y:S02]  /*0420*/  ISETP.NE.OR P0, PT, R0, RZ, !P0 ;  /* 0x000000ff0000720c */ /* 0x020fe40004705670 */
[----:B-1----:R-:W-:Y:S01]  /*0430*/  ISETP.NE.AND P4, PT, R2, 0x1, PT ;  /* 0x000000010200780c */ /* 0x002fe20003f85270 */
[----:B------:R-:W0:Y:S01]  /*0440*/  S2R R0, SR_CTAID.Y ;  /* 0x0000000000007919 */ /* 0x000e220000002600 */
[----:B------:R-:W1:Y:S09]  /*0450*/  S2R R2, SR_CTAID.X ;  /* 0x0000000000027919 */ /* 0x000e720000002500 */
[----:B------:R-:W-:Y:S01]  /*0460*/  VOTEU.ALL UP0, P0 ;  /* 0x00000000003f7886 */ /* 0x000fe20000000000 */
[----:B------:R-:W-:Y:S01]  /*0470*/  VOTEU.ALL UP1, P0 ;  /* 0x00000000003f7886 */ /* 0x000fe20000020000 */
[----:B------:R-:W1:Y:S01]  /*0480*/  @P4 LDC R7, c[0x0][0x10] ;  /* 0x00000400ff074b82 */ /* 0x000e620000000800 */
[----:B------:R-:W-:-:S02]  /*0490*/  @P4 IMAD.MOV.U32 R5, RZ, RZ, RZ ;  /* 0x000000ffff054224 */ /* 0x000fc400078e00ff */
[----:B------:R-:W-:Y:S01]  /*04a0*/  @P4 IMAD.MOV.U32 R11, RZ, RZ, RZ ;  /* 0x000000ffff0b4224 */ /* 0x000fe200078e00ff */
[----:B------:R-:W-:Y:S01]  /*04b0*/  @!UP0 UMOV UR6, 0x400 ;  /* 0x0000040000068882 */ /* 0x000fe20000000000 */
[----:B------:R-:W-:-:S04]  /*04c0*/  @!UP0 UIADD3 UR4, -UR4, 0x100000, URZ ;  /* 0x0010000004048890 */ /* 0x000fc8000fffe13f */
[----:B------:R-:W-:Y:S02]  /*04d0*/  @!UP0 USHF.L.U32 UR5, UR4, 0xb, URZ ;  /* 0x0000000b04058899 */ /* 0x000fe4000800063f */
[----:B------:R-:W-:Y:S01]  /*04e0*/  @!UP0 USHF.L.U32 UR4, UR4, 0x1, URZ ;  /* 0x0000000104048899 */ /* 0x000fe2000800063f */
[----:B------:R-:W5:Y:S08]  /*04f0*/  @!P4 LDC R9, c[0x0][0xc] ;  /* 0x00000300ff09cb82 */ /* 0x000f700000000800 */
[----:B------:R-:W2:Y:S01]  /*0500*/  @!UP0 S2UR UR7, SR_CgaCtaId ;  /* 0x00000000000789c3 */ /* 0x000ea20000008800 */
[----:B0-----:R-:W-:-:S04]  /*0510*/  @P4 IMAD.MOV.U32 R4, RZ, RZ, R0 ;  /* 0x000000ffff044224 */ /* 0x001fc800078e0000 */
[----:B-1----:R-:W-:-:S04]  /*0520*/  @P4 IMAD.WIDE.U32 R6, R2, R7, R4 ;  /* 0x0000000702064225 */ /* 0x002fc800078e0004 */
[----:B------:R-:W-:Y:S02]  /*0530*/  @P4 IMAD.MOV.U32 R16, RZ, RZ, R6 ;  /* 0x000000ffff104224 */ /* 0x000fe400078e0006 */
[----:B------:R-:W-:Y:S02]  /*0540*/  @P4 IMAD.IADD R17, R7, 0x1, R11 ;  /* 0x0000000107114824 */ /* 0x000fe400078e020b */
[----:B-----5:R-:W-:-:S04]  /*0550*/  @!P4 IMAD.WIDE.U32 R4, R9, R0, R2 ;  /* 0x000000000904c225 */ /* 0x020fc800078e0002 */
[----:B------:R-:W-:Y:S02]  /*0560*/  @!P4 IMAD.MOV.U32 R16, RZ, RZ, R4 ;  /* 0x000000ffff10c224 */ /* 0x000fe400078e0004 */
[----:B------:R-:W-:Y:S01]  /*0570*/  @!P4 IMAD.MOV.U32 R17, RZ, RZ, R5 ;  /* 0x000000ffff11c224 */ /* 0x000fe200078e0005 */
[----:B--2---:R-:W-:Y:S02]  /*0580*/  @!UP0 ULEA UR6, UR7, UR6, 0x18 ;  /* 0x0000000607068291 */ /* 0x004fe4000f8ec03f */
[----:B------:R0:W-:Y:S01]  /*0590*/  STL [R1+0x74], R16 ;  /* 0x0000741001007387 */ /* 0x0001e20000100800 */
[----:B------:R-:W-:-:S03]  /*05a0*/  VOTEU.ALL UP0, P0 ;  /* 0x00000000003f7886 */ /* 0x000fc60000000000 */
[----:B------:R0:W-:Y:S04]  /*05b0*/  STL [R1+0x70], R17 ;  /* 0x0000701101007387 */ /* 0x0001e80000100800 */
[----:B------:R-:W1:Y:S02]  /*05c0*/  FENCE.VIEW.ASYNC.S ;  /* 0x00000000000073c6 */ /* 0x000e640000000000 */
[----:B-1----:R0:W3:Y:S01]  /*05d0*/  @!UP0 SYNCS.EXCH.64 URZ, [UR6+0x50], UR4 ;  /* 0x00005004063f85b2 */ /* 0x0020e20008000100 */
[----:B------:R0:W3:Y:S01]  /*05e0*/  @!UP1 SYNCS.EXCH.64 URZ, [UR6+0x58], UR4 ;  /* 0x00005804063f95b2 */ /* 0x0000e20008000100 */
[----:B------:R-:W-:Y:S01]  /*05f0*/  NOP ;  /* 0x0000000000007918 */ /* 0x000fe20000000000 */
[----:B---34-:R-:W-:Y:S06]  /*0600*/  BAR.SYNC.DEFER_BLOCKING 0x0 ;  /* 0x0000000000007b1d */ /* 0x018fec0000010000 */
[----:B0-----:R-:W-:Y:S05]  /*0610*/  @!P1 BRA `(.L_x_3) ;  /* 0x000000e400809947 */ /* 0x001fea0003800000 */
[----:B------:R-:W-:-:S06]  /*0620*/  UISETP.GT.U32.AND UP0, UPT, UR10, 0x1, UPT ;  /* 0x000000010a00788c */ /* 0x000fcc000bf04070 */
[----:B------:R-:W-:-:S13]  /*0630*/  PLOP3.LUT P0, PT, PT, PT, UP0, 0x80, 0x0 ;  /* 0x000000000000781c */ /* 0x000fda0003f0f008 */
[----:B------:R-:W-:Y:S05]  /*0640*/  @P0 EXIT ;  /* 0x000000000000094d */ /* 0x000fea0003800000 */
[----:B------:R-:W-:Y:S01]  /*0650*/  IMAD.MOV.U32 R6, RZ, RZ, -0x1 ;  /* 0xffffffffff067424 */ /* 0x000fe200078e00ff */
[----:B------:R-:W-:Y:S01]  /*0660*/  ULDC.64 UR4, c[0x0][0x650] ;  /* 0x0001940000047ab9 */ /* 0x000fe20000000a00 */
[----:B------:R-:W-:Y:S01]  /*0670*/  IMAD.MOV.U32 R5, RZ, RZ, -0x1 ;  /* 0xffffffffff057424 */ /* 0x000fe200078e00ff */
[----:B------:R-:W-:Y:S01]  /*0680*/  ISETP.GE.U32.AND P0, PT, R16, UR4, PT ;  /* 0x0000000410007c0c */ /* 0x000fe2000bf06070 */
[----:B------:R-:W-:Y:S01]  /*0690*/  UMOV UR12, 0xffffffff ;  /* 0xffffffff000c7882 */ /* 0x000fe20000000000 */
[----:B------:R0:W-:Y:S01]  /*06a0*/  STL [R1+0x7c], R6 ;  /* 0x00007c0601007387 */ /* 0x0001e20000100800 */
[----:B------:R-:W-:Y:S02]  /*06b0*/  PRMT R4, RZ, 0x7610, R4 ;  /* 0x00007610ff047816 */ /* 0x000fe40000000004 */
[----:B------:R-:W-:Y:S01]  /*06c0*/  ISETP.GE.U32.AND.EX P0, PT, R17, UR5, PT, P0 ;  /* 0x0000000511007c0c */ /* 0x000fe2000bf06100 */
[----:B------:R0:W-:-:S12]  /*06d0*/  STL [R1+0x78], R5 ;  /* 0x0000780501007387 */ /* 0x0001d80000100800 */
[----:B0-----:R-:W-:Y:S05]  /*06e0*/  @P0 BRA `(.L_x_4) ;  /* 0x0000000400680947 */ /* 0x001fea0003800000 */
[----:B------:R-:W0:Y:S01]  /*06f0*/  LDC.64 R12, c[0x0][0x628] ;  /* 0x00018a00ff0c7b82 */ /* 0x000e220000000a00 */
[----:B------:R-:W-:Y:S02]  /*0700*/  IMAD.MOV.U32 R4, RZ, RZ, R16 ;  /* 0x000000ffff047224 */ /* 0x000fe400078e0010 */
[----:B------:R-:W-:-:S05]  /*0710*/  IMAD.MOV.U32 R5, RZ, RZ, R17 ;  /* 0x000000ffff057224 */ /* 0x000fca00078e0011 */
[----:B------:R-:W1:Y:S08]  /*0720*/  LDC R10, c[0x0][0x630] ;  /* 0x00018c00ff0a7b82 */ /* 0x000e700000000800 */
[----:B------:R-:W2:Y:S01]  /*0730*/  LDC.64 R14, c[0x0][0x620] ;  /* 0x00018800ff0e7b82 */ /* 0x000ea20000000a00 */
[----:B0-----:R-:W-:-:S04]  /*0740*/  ISETP.NE.U32.AND P0, PT, R12, RZ, PT ;  /* 0x000000ff0c00720c */ /* 0x001fc80003f05070 */
[----:B------:R-:W-:-:S13]  /*0750*/  ISETP.NE.AND.EX P0, PT, R13, RZ, PT, P0 ;  /* 0x000000ff0d00720c */ /* 0x000fda0003f05300 */
[----:B-12---:R-:W-:Y:S05]  /*0760*/  @!P0 BRA `(.L_x_5) ;  /* 0x0000000000288947 */ /* 0x006fea0003800000 */
[----:B------:R-:W0:Y:S02]  /*0770*/  LDC R9, c[0x0][0x634] ;  /* 0x00018d00ff097b82 */ /* 0x000e240000000800 */
[----:B0-----:R-:W-:-:S05]  /*0780*/  IADD3 R9, P0, R16, R9, RZ ;  /* 0x0000000910097210 */ /* 0x001fca0007f1e0ff */
[----:B------:R-:W-:-:S04]  /*0790*/  IMAD.X R11, RZ, RZ, R17, P0 ;  /* 0x000000ffff0b7224 */ /* 0x000fc800000e0611 */
[----:B------:R-:W-:-:S04]  /*07a0*/  IMAD.WIDE.U32 R4, R11, R12, RZ ;  /* 0x0000000c0b047225 */ /* 0x000fc800078e00ff */
[----:B------:R-:W-:-:S04]  /*07b0*/  IMAD.WIDE.U32 R6, P0, R9, R13, R4 ;  /* 0x0000000d09067225 */ /* 0x000fc80007800004 */
[----:B------:R-:W-:-:S04]  /*07c0*/  IMAD.WIDE.U32 R4, R9, R12, RZ ;  /* 0x0000000c09047225 */ /* 0x000fc800078e00ff */
[----:B------:R-:W-:Y:S01]  /*07d0*/  IMAD.X R9, RZ, RZ, RZ, P0 ;  /* 0x000000ffff097224 */ /* 0x000fe200000e06ff */
[----:B------:R-:W-:Y:S01]  /*07e0*/  IADD3 RZ, P0, R5, R6, RZ ;  /* 0x0000000605ff7210 */ /* 0x000fe20007f1e0ff */
[----:B------:R-:W-:-:S04]  /*07f0*/  IMAD.MOV.U32 R8, RZ, RZ, R7 ;  /* 0x000000ffff087224 */ /* 0x000fc800078e0007 */
[----:B------:R-:W-:-:S08]  /*0800*/  IMAD.WIDE.U32.X R4, R11, R13, R8, P0 ;  /* 0x0000000d0b047225 */ /* 0x000fd000000e0408 */
.L_x_5:
[-CC-:B------:R-:W-:Y:S01]  /*0810*/  SHF.R.U64 R24, R4, R10.reuse, R5.reuse ;  /* 0x0000000a04187219 */ /* 0x180fe20000001205 */
[----:B------:R-:W0:Y:S01]  /*0820*/  LDC R8, c[0x0][0x618] ;  /* 0x00018600ff087b82 */ /* 0x000e220000000800 */
[----:B------:R-:W-:Y:S01]  /*0830*/  SHF.R.U32.HI R4, RZ, R10, R5 ;  /* 0x0000000aff047219 */ /* 0x000fe20000011605 */
[----:B------:R-:W-:Y:S01]  /*0840*/  ULDC UR4, c[0x0][0x150] ;  /* 0x0000540000047ab9 */ /* 0x000fe20000000800 */
[----:B------:R-:W-:Y:S01]  /*0850*/  IADD3 R9, P0, RZ, -R24, RZ ;  /* 0x80000018ff097210 */ /* 0x000fe20007f1e0ff */
[----:B------:R-:W-:Y:S01]  /*0860*/  IMAD.MOV.U32 R5, RZ, RZ, R17 ;  /* 0x000000ffff057224 */ /* 0x000fe200078e0011 */
[----:B------:R-:W-:-:S03]  /*0870*/  I2FP.F32.U32 R3, R2 ;  /* 0x0000000200037245 */ /* 0x000fc60000201000 */
[----:B------:R-:W1:Y:S01]  /*0880*/  LDC.64 R18, c[0x0][0x640] ;  /* 0x00019000ff127b82 */ /* 0x000e620000000a00 */
[----:B------:R-:W-:Y:S02]  /*0890*/  IMAD.X R11, RZ, RZ, ~R4, P0 ;  /* 0x000000ffff0b7224 */ /* 0x000fe400000e0e04 */
[----:B------:R-:W-:Y:S01]  /*08a0*/  FMUL R3, R3, UR4 ;  /* 0x0000000403037c20 */ /* 0x000fe20008400000 */
[----:B------:R-:W-:Y:S01]  /*08b0*/  IMAD.MOV.U32 R4, RZ, RZ, R16 ;  /* 0x000000ffff047224 */ /* 0x000fe200078e0010 */
[----:B------:R-:W-:Y:S01]  /*08c0*/  ULDC UR4, c[0x0][0x154] ;  /* 0x0000550000047ab9 */ /* 0x000fe20000000800 */
[-C--:B------:R-:W-:Y:S02]  /*08d0*/  IMAD R6, R11, R14.reuse, RZ ;  /* 0x0000000e0b067224 */ /* 0x080fe400078e02ff */
[C---:B------:R-:W-:Y:S01]  /*08e0*/  IMAD.WIDE.U32 R4, R9.reuse, R14, R4 ;  /* 0x0000000e09047225 */ /* 0x040fe200078e0004 */
[----:B------:R-:W2:Y:S01]  /*08f0*/  LDC R10, c[0x0][0x608] ;  /* 0x00018200ff0a7b82 */ /* 0x000ea20000000800 */
[----:B------:R-:W3:Y:S02]  /*0900*/  F2I.U32.TRUNC.NTZ R3, R3 ;  /* 0x0000000300037305 */ /* 0x000ee4000020f000 */
[----:B------:R-:W-:-:S04]  /*0910*/  IMAD R9, R9, R15, R6 ;  /* 0x0000000f09097224 */ /* 0x000fc800078e0206 */
[----:B------:R-:W-:Y:S01]  /*0920*/  IMAD.IADD R5, R5, 0x1, R9 ;  /* 0x0000000105057824 */ /* 0x000fe200078e0209 */
[----:B------:R-:W4:Y:S01]  /*0930*/  LDC R7, c[0x0][0x144] ;  /* 0x00005100ff077b82 */ /* 0x000f220000000800 */
[----:B------:R-:W-:-:S03]  /*0940*/  IMAD.MOV.U32 R9, RZ, RZ, 0x1 ;  /* 0x00000001ff097424 */ /* 0x000fc600078e00ff */
[----:B0-----:R-:W-:Y:S02]  /*0950*/  SHF.R.U64 R12, R4, R8, R5 ;  /* 0x00000008040c7219 */ /* 0x001fe40000001205 */
[----:B------:R-:W-:Y:S02]  /*0960*/  I2FP.F32.U32 R4, R0 ;  /* 0x0000000000047245 */ /* 0x000fe40000201000 */
[----:B------:R-:W0:Y:S01]  /*0970*/  LDC R14, c[0x0][0x658] ;  /* 0x00019600ff0e7b82 */ /* 0x000e220000000800 */
[----:B-1----:R-:W-:Y:S01]  /*0980*/  ISETP.NE.U32.AND P0, PT, R18, RZ, PT ;  /* 0x000000ff1200720c */ /* 0x002fe20003f05070 */
[----:B---3--:R-:W-:Y:S02]  /*0990*/  IMAD.MOV R6, RZ, RZ, -R3 ;  /* 0x000000ffff067224 */ /* 0x008fe400078e0a03 */
[----:B------:R-:W-:Y:S01]  /*09a0*/  FMUL R4, R4, UR4 ;  /* 0x0000000404047c20 */ /* 0x000fe20008400000 */
[----:B------:R-:W-:Y:S01]  /*09b0*/  SHF.R.U32.HI R3, RZ, R8, R5 ;  /* 0x00000008ff037219 */ /* 0x000fe20000011605 */
[----:B------:R-:W-:Y:S01]  /*09c0*/  IMAD.MOV.U32 R5, RZ, RZ, -0x1 ;  /* 0xffffffffff057424 */ /* 0x000fe200078e00ff */
[----:B------:R-:W-:Y:S01]  /*09d0*/  ISETP.NE.AND.EX P0, PT, R19, RZ, PT, P0 ;  /* 0x000000ff1300720c */ /* 0x000fe20003f05300 */
[----:B------:R1:W3:Y:S01]  /*09e0*/  F2I.U32.TRUNC.NTZ R11, R4 ;  /* 0x00000004000b7305 */ /* 0x0002e2000020f000 */
[----:B------:R-:W1:Y:S01]  /*09f0*/  LDC R13, c[0x0][0x148] ;  /* 0x00005200ff0d7b82 */ /* 0x000e620000000800 */
[----:B--2---:R-:W-:-:S02]  /*0a00*/  SHF.R.U64 R23, R12, R10, R3 ;  /* 0x0000000a0c177219 */ /* 0x004fc40000001203 */
[----:B------:R-:W-:-:S05]  /*0a10*/  SHF.R.U32.HI R3, RZ, R10, R3 ;  /* 0x0000000aff037219 */ /* 0x000fca0000011603 */
[----:B------:R-:W2:Y:S01]  /*0a20*/  LDC R17, c[0x0][0x600] ;  /* 0x00018000ff117b82 */ /* 0x000ea20000000800 */
[----:B----4-:R-:W-:-:S07]  /*0a30*/  IMAD R8, R7, R6, R2 ;  /* 0x0000000607087224 */ /* 0x010fce00078e0202 */
[----:B------:R-:W4:Y:S01]  /*0a40*/  LDC R16, c[0x0][0x648] ;  /* 0x00019200ff107b82 */ /* 0x000f220000000800 */
[-C--:B0-----:R-:W-:Y:S02]  /*0a50*/  SHF.L.U32 R2, R5, R14.reuse, RZ ;  /* 0x0000000e05027219 */ /* 0x081fe400000006ff */
[--C-:B------:R-:W-:Y:S02]  /*0a60*/  SHF.R.U64 R22, R23, R14, R3.reuse ;  /* 0x0000000e17167219 */ /* 0x100fe40000001203 */
[----:B------:R-:W-:Y:S02]  /*0a70*/  LOP3.LUT R10, RZ, R2, RZ, 0x33, !PT ;  /* 0x00000002ff0a7212 */ /* 0x000fe400078e33ff */
[-C--:B------:R-:W-:Y:S01]  /*0a80*/  SHF.R.U32.HI R3, RZ, R14.reuse, R3 ;  /* 0x0000000eff037219 */ /* 0x080fe20000011603 */
[----:B------:R-:W0:Y:S01]  /*0a90*/  LDC R21, c[0x0][0x638] ;  /* 0x00018e00ff157b82 */ /* 0x000e220000000800 */
[----:B------:R-:W-:Y:S01]  /*0aa0*/  SHF.L.U32 R9, R9, R14, RZ ;  /* 0x0000000e09097219 */ /* 0x000fe200000006ff */
[----:B------:R-:W-:-:S06]  /*0ab0*/  IMAD.MOV.U32 R2, RZ, RZ, R22 ;  /* 0x000000ffff027224 */ /* 0x000fcc00078e0016 */
[----:B------:R-:W0:Y:S01]  /*0ac0*/  LDC R20, c[0x0][0x610] ;  /* 0x00018400ff147b82 */ /* 0x000e220000000800 */
[----:B-1-3--:R-:W-:Y:S05]  /*0ad0*/  @!P0 BRA `(.L_x_6) ;  /* 0x0000000000288947 */ /* 0x00afea0003800000 */
[----:B------:R-:W1:Y:S02]  /*0ae0*/  LDC R7, c[0x0][0x64c] ;  /* 0x00019300ff077b82 */ /* 0x000e640000000800 */
[----:B-1----:R-:W-:-:S05]  /*0af0*/  IADD3 R7, P0, R22, R7, RZ ;  /* 0x0000000716077210 */ /* 0x002fca0007f1e0ff */
        /* <DEDUP_REMOVED lines=8> */
.L_x_6:
[----:B----4-:R-:W-:Y:S01]  /*0b80*/  SHF.R.U64 R2, R2, R16, R3 ;  /* 0x0000001002027219 */ /* 0x010fe20000001203 */
[----:B--2---:R-:W-:Y:S01]  /*0b90*/  VIADD R3, R17, 0xffffffff ;  /* 0xffffffff11037836 */ /* 0x004fe20000000000 */
[----:B------:R-:W-:Y:S01]  /*0ba0*/  LOP3.LUT R10, R23, R10, RZ, 0xc0, !PT ;  /* 0x0000000a170a7212 */ /* 0x000fe200078ec0ff */
[----:B------:R-:W-:Y:S01]  /*0bb0*/  IMAD.MOV R11, RZ, RZ, -R11 ;  /* 0x000000ffff0b7224 */ /* 0x000fe200078e0a0b */
[----:B------:R-:W-:Y:S01]  /*0bc0*/  R2UR UR12, R24 ;  /* 0x00000000180c72ca */ /* 0x000fe200000e0000 */
[----:B------:R-:W-:Y:S01]  /*0bd0*/  IMAD.MOV R4, RZ, RZ, -R2 ;  /* 0x000000ffff047224 */ /* 0x000fe200078e0a02 */
[----:B------:R-:W-:Y:S01]  /*0be0*/  LOP3.LUT R3, R12, R3, RZ, 0xc0, !PT ;  /* 0x000000030c037212 */ /* 0x000fe200078ec0ff */
[----:B------:R-:W-:Y:S02]  /*0bf0*/  @P4 IMAD R8, R13, R11, R0 ;  /* 0x0000000b0d084224 */ /* 0x000fe400078e0200 */
[----:B------:R-:W-:Y:S02]  /*0c00*/  IMAD R9, R9, R2, R10 ;  /* 0x0000000209097224 */ /* 0x000fe400078e020a */
[----:B0-----:R-:W-:-:S02]  /*0c10*/  IMAD R0, R4, R21, R22 ;  /* 0x0000001504007224 */ /* 0x001fc400078e0216 */
[----:B------:R-:W-:Y:S02]  /*0c20*/  IMAD R8, R9, R20, R8 ;  /* 0x0000001409087224 */ /* 0x000fe400078e0208 */
[----:B------:R-:W-:Y:S02]  /*0c30*/  IMAD R3, R0, R17, R3 ;  /* 0x0000001100037224 */ /* 0x000fe400078e0203 */
[----:B------:R-:W-:-:S03]  /*0c40*/  IMAD.MOV.U32 R4, RZ, RZ, 0x1 ;  /* 0x00000001ff047424 */ /* 0x000fc600078e00ff */
[----:B------:R-:W-:Y:S02]  /*0c50*/  SEL R2, R3, R8, !P4 ;  /* 0x0000000803027207 */ /* 0x000fe40006000000 */
[----:B------:R-:W-:-:S03]  /*0c60*/  SEL R0, R8, R3, !P4 ;  /* 0x0000000308007207 */ /* 0x000fc60006000000 */
[----:B------:R0:W-:Y:S04]  /*0c70*/  STL [R1+0x78], R2 ;  /* 0x0000780201007387 */ /* 0x0001e80000100800 */
[----:B------:R0:W-:Y:S02]  /*0c80*/  STL [R1+0x7c], R0 ;  /* 0x00007c0001007387 */ /* 0x0001e40000100800 */
.L_x_4:
[----:B------:R-:W-:-:S08]  /*0c90*/  NOP ;  /* 0x0000000000007918 */ /* 0x000fd00000000000 */
[----:B------:R-:W1:Y:S02]  /*0ca0*/  USETMAXREG.TRY_ALLOC.CTAPOOL UP0, 0xe8 ;  /* 0x000000e8000079c8 */ /* 0x000e640008000600 */
[----:B-1----:R-:W-:-:S13]  /*0cb0*/  PLOP3.LUT P0, PT, PT, PT, UP0, 0x80, 0x0 ;  /* 0x000000000000781c */ /* 0x002fda0003f0f008 */
[----:B------:R-:W-:Y:S05]  /*0cc0*/  @!P0 BRA `(.L_x_4) ;  /* 0xfffffffc00f08947 */ /* 0x000fea000383ffff */
[----:B------:R-:W-:Y:S01]  /*0cd0*/  ULDC.64 UR4, c[0x0][0x598] ;  /* 0x0001660000047ab9 */ /* 0x000fe20000000a00 */
[----:B------:R-:W-:Y:S01]  /*0ce0*/  ULDC.64 UR14, c[0x0][0x208] ;  /* 0x00008200000e7ab9 */ /* 0x000fe20000000a00 */
[----:B------:R-:W-:-:S04]  /*0cf0*/  ISETP.NE.U32.AND P0, PT, RZ, UR4, PT ;  /* 0x00000004ff007c0c */ /* 0x000fc8000bf05070 */
[----:B------:R-:W-:-:S13]  /*0d00*/  ISETP.NE.AND.EX P0, PT, RZ, UR5, PT, P0 ;  /* 0x00000005ff007c0c */ /* 0x000fda000bf05300 */
[----:B------:R-:W-:Y:S05]  /*0d10*/  @!P0 BRA `(.L_x_7) ;  /* 0x0000000000208947 */ /* 0x000fea0003800000 */
[----:B0-----:R-:W0:Y:S02]  /*0d20*/  LDC.64 R2, c[0x0][0x598] ;  /* 0x00016600ff027b82 */ /* 0x001e240000000a00 */
[----:B0-----:R-:W2:Y:S02]  /*0d30*/  LDG.E.64 R2, desc[UR14][R2.64] ;  /* 0x0000000e02027981 */ /* 0x001ea4000c1e1b00 */
[----:B--2---:R-:W-:-:S04]  /*0d40*/  ISETP.NE.U32.AND P0, PT, R2, RZ, PT ;  /* 0x000000ff0200720c */ /* 0x004fc80003f05070 */
[----:B------:R-:W-:-:S13]  /*0d50*/  ISETP.NE.AND.EX P0, PT, R3, RZ, PT, P0 ;  /* 0x000000ff0300720c */ /* 0x000fda0003f05300 */
[----:B------:R-:W-:Y:S05]  /*0d60*/  @!P0 BRA `(.L_x_7) ;  /* 0x00000000000c8947 */ /* 0x000fea0003800000 */
[----:B------:R-:W2:Y:S02]  /*0d70*/  LD.E R2, desc[UR14][R2.64] ;  /* 0x0000000e02027980 */ /* 0x000ea4000c101900 */
[----:B--2---:R-:W-:Y:S01]  /*0d80*/  R2UR UR20, R2 ;  /* 0x00000000021472ca */ /* 0x004fe200000e0000 */
[----:B------:R-:W-:-:S14]  /*0d90*/  BRA `(.L_x_8) ;  /* 0x0000000000247947 */ /* 0x000fdc0003800000 */
.L_x_7:
[----:B------:R-:W-:Y:S02]  /*0da0*/  ULDC.64 UR4, c[0x0][0x588] ;  /* 0x0001620000047ab9 */ /* 0x000fe40000000a00 */
[----:B------:R-:W-:-:S04]  /*0db0*/  ISETP.NE.U32.AND P0, PT, RZ, UR4, PT ;  /* 0x00000004ff007c0c */ /* 0x000fc8000bf05070 */
[----:B------:R-:W-:-:S13]  /*0dc0*/  ISETP.NE.AND.EX P0, PT, RZ, UR5, PT, P0 ;  /* 0x00000005ff007c0c */ /* 0x000fda000bf05300 */
[----:B------:R-:W-:Y:S05]  /*0dd0*/  @!P0 BRA `(.L_x_9) ;  /* 0x0000000000108947 */ /* 0x000fea0003800000 */
[----:B0-----:R-:W0:Y:S02]  /*0de0*/  LDC.64 R2, c[0x0][0x588] ;  /* 0x00016200ff027b82 */ /* 0x001e240000000a00 */
[----:B0-----:R-:W2:Y:S02]  /*0df0*/  LDG.E R2, desc[UR14][R2.64] ;  /* 0x0000000e02027981 */ /* 0x001ea4000c1e1900 */
[----:B--2---:R-:W-:Y:S01]  /*0e00*/  R2UR UR20, R2 ;  /* 0x00000000021472ca */ /* 0x004fe200000e0000 */
[----:B------:R-:W-:-:S14]  /*0e10*/  BRA `(.L_x_8) ;  /* 0x0000000000047947 */ /* 0x000fdc0003800000 */
.L_x_9:
[----:B------:R-:W-:-:S05]  /*0e20*/  ULDC UR20, c[0x0][0x580] ;  /* 0x0001600000147ab9 */ /* 0x000fca0000000800 */
.L_x_8:
[----:B------:R-:W-:Y:S02]  /*0e30*/  ULDC.64 UR4, c[0x0][0x5a0] ;  /* 0x0001680000047ab9 */ /* 0x000fe40000000a00 */
        /* <DEDUP_REMOVED lines=11> */
.L_x_10:
        /* <DEDUP_REMOVED lines=8> */
.L_x_12:
[----:B------:R-:W-:-:S05]  /*0f70*/  ULDC UR21, c[0x0][0x584] ;  /* 0x0001610000157ab9 */ /* 0x000fca0000000800 */
.L_x_11:
[----:B------:R-:W-:-:S13]  /*0f80*/  LOP3.LUT P0, RZ, R4, 0xff, RZ, 0xc0, !PT ;  /* 0x000000ff04ff7812 */ /* 0x000fda000780c0ff */
[----:B------:R-:W-:Y:S05]  /*0f90*/  @!P0 EXIT ;  /* 0x000000000000894d */ /* 0x000fea0003800000 */
[----:B------:R-:W-:Y:S01]  /*0fa0*/  ULDC UR4, c[0x0][0x28c] ;  /* 0x0000a30000047ab9 */ /* 0x000fe20000000800 */
[----:B------:R-:W-:Y:S02]  /*0fb0*/  ULOP3.LUT UR22, UR13, 0x1, URZ, 0xfc, !UPT ;  /* 0x000000010d167892 */ /* 0x000fe4000f8efc3f */
[----:B------:R-:W-:-:S04]  /*0fc0*/  UIADD3 UR4, UR4, 0x7f, URZ ;  /* 0x0000007f04047890 */ /* 0x000fc8000fffe03f */
[----:B------:R-:W-:-:S04]  /*0fd0*/  USHF.R.S32.HI UR5, URZ, 0x1f, UR4 ;  /* 0x0000001f3f057899 */ /* 0x000fc80008011404 */
[----:B------:R-:W-:-:S03]  /*0fe0*/  ULEA.HI UR5, UR5, UR4, URZ, 0x7 ;  /* 0x0000000405057291 */ /* 0x000fc6000f8f383f */
[----:B------:R-:W-:Y:S01]  /*0ff0*/  UMOV UR4, URZ ;  /* 0x0000003f00047c82 */ /* 0x000fe20008000000 */
[----:B------:R-:W-:-:S03]  /*1000*/  USHF.R.S32.HI UR9, URZ, 0x7, UR5 ;  /* 0x000000073f097899 */ /* 0x000fc60008011405 */
[----:B------:R-:W-:-:S09]  /*1010*/  UMOV UR5, URZ ;  /* 0x0000003f00057c82 */ /* 0x000fd20008000000 */
.L_x_293:
[----:B0-----:R-:W0:Y:S01]  /*1020*/  S2R R0, SR_TID.X ;  /* 0x0000000000007919 */ /* 0x001e220000002100 */
[----:B-1----:R-:W1:Y:S01]  /*1030*/  S2UR UR18, SR_CgaCtaId ;  /* 0x00000000001279c3 */ /* 0x002e620000008800 */
[----:B------:R-:W-:Y:S01]  /*1040*/  UMOV UR17, 0x400 ;  /* 0x0000040000117882 */ /* 0x000fe20000000000 */
[----:B------:R-:W-:Y:S01]  /*1050*/  UMOV UR6, URZ ;  /* 0x0000003f00067c82 */ /* 0x000fe20008000000 */
[----:B------:R-:W-:Y:S01]  /*1060*/  STL [R1+0x6c], RZ ;  /* 0x00006cff01007387 */ /* 0x000fe20000100800 */
[----:B------:R-:W-:Y:S01]  /*1070*/  UMOV UR7, URZ ;  /* 0x0000003f00077c82 */ /* 0x000fe20008000000 */
[----:B------:R-:W-:Y:S01]  /*1080*/  UMOV UR8, URZ ;  /* 0x0000003f00087c82 */ /* 0x000fe20008000000 */
[----:B------:R-:W-:Y:S01]  /*1090*/  UMOV UR23, UR5 ;  /* 0x0000000500177c82 */ /* 0x000fe20008000000 */
[----:B------:R-:W-:Y:S01]  /*10a0*/  STL [R1+0x68], RZ ;  /* 0x000068ff01007387 */ /* 0x000fe20000100800 */
[----:B--2---:R-:W2:Y:S01]  /*10b0*/  LDC R2, c[0x0][0x28c] ;  /* 0x0000a300ff027b82 */ /* 0x004ea20000000800 */
[----:B------:R-:W-:Y:S01]  /*10c0*/  UMOV UR24, UR4 ;  /* 0x0000000400187c82 */ /* 0x000fe20008000000 */
[----:B------:R-:W-:Y:S01]  /*10d0*/  CS2R R4, SRZ ;  /* 0x0000000000047805 */ /* 0x000fe2000001ff00 */
[----:B------:R-:W-:Y:S01]  /*10e0*/  STL [R1+0x64], RZ ;  /* 0x000064ff01007387 */ /* 0x000fe20000100800 */
[----:B------:R-:W-:-:S02]  /*10f0*/  CS2R R6, SRZ ;  /* 0x0000000000067805 */ /* 0x000fc4000001ff00 */
[----:B------:R-:W-:Y:S02]  /*1100*/  CS2R R8, SRZ ;  /* 0x0000000000087805 */ /* 0x000fe4000001ff00 */
[----:B------:R-:W-:Y:S01]  /*1110*/  CS2R R10, SRZ ;  /* 0x00000000000a7805 */ /* 0x000fe2000001ff00 */
[----:B------:R-:W-:Y:S01]  /*1120*/  STL [R1+0x60], RZ ;  /* 0x000060ff01007387 */ /* 0x000fe20000100800 */
[----:B------:R-:W-:Y:S02]  /*1130*/  CS2R R12, SRZ ;  /* 0x00000000000c7805 */ /* 0x000fe4000001ff00 */
[----:B------:R-:W-:Y:S02]  /*1140*/  CS2R R14, SRZ ;  /* 0x00000000000e7805 */ /* 0x000fe4000001ff00 */
        /* <DEDUP_REMOVED lines=12> */
[----:B------:R-:W-:Y:S02]  /*1210*/  CS2R R162, SRZ ;  /* 0x0000000000a27805 */ /* 0x000fe4000001ff00 */
[----:B0-----:R-:W-:Y:S01]  /*1220*/  LOP3.LUT R0, R0, 0x80, RZ, 0xc0, !PT ;  /* 0x0000008000007812 */ /* 0x001fe200078ec0ff */
[----:B------:R-:W-:Y:S01]  /*1230*/  STL [R1+0x50], RZ ;  /* 0x000050ff01007387 */ /* 0x000fe20000100800 */
[----:B--2---:R-:W-:Y:S02]  /*1240*/  ISETP.GE.AND P0, PT, R2, 0x1, PT ;  /* 0x000000010200780c */ /* 0x004fe40003f06270 */
[----:B------:R-:W-:Y:S02]  /*1250*/  CS2R R2, SRZ ;  /* 0x0000000000027805 */ /* 0x000fe4000001ff00 */
[----:B------:R-:W-:Y:S01]  /*1260*/  SHF.R.U32.HI R0, RZ, 0x7, R0 ;  /* 0x00000007ff007819 */ /* 0x000fe20000011600 */
        /* <DEDUP_REMOVED lines=8> */
[----:B------:R-:W0:Y:S01]  /*12f0*/  SHFL.IDX PT, R0, R0, RZ, 0x1f ;  /* 0x00001fff00007589 */ /* 0x000e2200000e0000 */
[----:B------:R-:W-:-:S02]  /*1300*/  CS2R R176, SRZ ;  /* 0x0000000000b07805 */ /* 0x000fc4000001ff00 */
[----:B------:R-:W-:Y:S02]  /*1310*/  CS2R R178, SRZ ;  /* 0x0000000000b27805 */ /* 0x000fe4000001ff00 */
[----:B------:R-:W-:Y:S01]  /*1320*/  CS2R R180, SRZ ;  /* 0x0000000000b47805 */ /* 0x000fe2000001ff00 */
[----:B------:R2:W-:Y:S01]  /*1330*/  STL [R1+0x44], RZ ;  /* 0x000044ff01007387 */ /* 0x0005e20000100800 */
[----:B------:R-:W-:Y:S02]  /*1340*/  CS2R R182, SRZ ;  /* 0x0000000000b67805 */ /* 0x000fe4000001ff00 */
[----:B------:R-:W-:Y:S02]  /*1350*/  CS2R R184, SRZ ;  /* 0x0000000000b87805 */ /* 0x000fe4000001ff00 */
[----:B------:R-:W-:Y:S01]  /*1360*/  CS2R R186, SRZ ;  /* 0x0000000000ba7805 */ /* 0x000fe2000001ff00 */
[----:B------:R2:W-:Y:S01]  /*1370*/  STL [R1+0x40], RZ ;  /* 0x000040ff01007387 */ /* 0x0005e20000100800 */
        /* <DEDUP_REMOVED lines=14> */
[----:B------:R-:W-:Y:S02]  /*1460*/  CS2R R210, SRZ ;  /* 0x0000000000d27805 */ /* 0x000fe4000001ff00 */
[----:B0-----:R-:W-:Y:S01]  /*1470*/  R2UR UR10, R0 ;  /* 0x00000000000a72ca */ /* 0x001fe200000e0000 */
[----:B------:R2:W-:Y:S01]  /*1480*/  STL [R1+0x30], RZ ;  /* 0x000030ff01007387 */ /* 0x0005e20000100800 */
[----:B------:R-:W-:Y:S01]  /*1490*/  IMAD.MOV.U32 R0, RZ, RZ, RZ ;  /* 0x000000ffff007224 */ /* 0x000fe200078e00ff */
[----:B------:R-:W-:-:S02]  /*14a0*/  CS2R R212, SRZ ;  /* 0x0000000000d47805 */ /* 0x000fc4000001ff00 */
[----:B------:R-:W-:Y:S01]  /*14b0*/  CS2R R214, SRZ ;  /* 0x0000000000d67805 */ /* 0x000fe2000001ff00 */
[----:B------:R2:W-:Y:S01]  /*14c0*/  STL [R1+0x2c], RZ ;  /* 0x00002cff01007387 */ /* 0x0005e20000100800 */
[----:B------:R-:W-:Y:S02]  /*14d0*/  CS2R R216, SRZ ;  /* 0x0000000000d87805 */ /* 0x000fe4000001ff00 */
[----:B------:R-:W-:Y:S02]  /*14e0*/  CS2R R218, SRZ ;  /* 0x0000000000da7805 */ /* 0x000fe4000001ff00 */
[----:B------:R-:W-:Y:S01]  /*14f0*/  CS2R R220, SRZ ;  /* 0x0000000000dc7805 */ /* 0x000fe2000001ff00 */
[----:B------:R2:W-:Y:S01]  /*1500*/  STL [R1+0x28], RZ ;  /* 0x000028ff01007387 */ /* 0x0005e20000100800 */
[----:B------:R-:W-:Y:S02]  /*1510*/  CS2R R222, SRZ ;  /* 0x0000000000de7805 */ /* 0x000fe4000001ff00 */
[----:B------:R-:W-:-:S02]  /*1520*/  CS2R R224, SRZ ;  /* 0x0000000000e07805 */ /* 0x000fc4000001ff00 */
[----:B------:R-:W-:Y:S01]  /*1530*/  CS2R R226, SRZ ;  /* 0x0000000000e27805 */ /* 0x000fe2000001ff00 */
[----:B------:R2:W-:Y:S01]  /*1540*/  STL [R1+0x24], RZ ;  /* 0x000024ff01007387 */ /* 0x0005e20000100800 */
[----:B------:R-:W-:Y:S01]  /*1550*/  ULEA.HI UR11, UR10, UR10, URZ, 0x1 ;  /* 0x0000000a0a0b7291 */ /* 0x000fe2000f8f083f */
[----:B------:R-:W-:Y:S01]  /*1560*/  IMAD.MOV.U32 R228, RZ, RZ, RZ ;  /* 0x000000ffffe47224 */ /* 0x000fe200078e00ff */
[----:B------:R-:W-:Y:S01]  /*1570*/  CS2R R88, SRZ ;  /* 0x0000000000587805 */ /* 0x000fe2000001ff00 */
[----:B------:R2:W-:Y:S01]  /*1580*/  STL [R1+0x20], RZ ;  /* 0x000020ff01007387 */ /* 0x0005e20000100800 */
[----:B------:R-:W-:Y:S01]  /*1590*/  ULOP3.LUT UR16, UR11, 0x7fffe, URZ, 0xc0, !UPT ;  /* 0x0007fffe0b107892 */ /* 0x000fe2000f8ec03f */
[----:B------:R-:W-:Y:S01]  /*15a0*/  CS2R R90, SRZ ;  /* 0x00000000005a7805 */ /* 0x000fe2000001ff00 */
[----:B-1----:R-:W-:Y:S01]  /*15b0*/  ULEA UR11, UR18, UR17, 0x18 ;  /* 0x00000011120b7291 */ /* 0x002fe2000f8ec03f */
[----:B------:R2:W-:Y:S01]  /*15c0*/  STL [R1+0x1c], RZ ;  /* 0x00001cff01007387 */ /* 0x0005e20000100800 */
[----:B------:R-:W-:Y:S01]  /*15d0*/  UIADD3 UR16, UR10, -UR16, URZ ;  /* 0x800000100a107290 */ /* 0x000fe2000fffe03f */
[----:B------:R-:W-:-:S02]  /*15e0*/  CS2R R92, SRZ ;  /* 0x00000000005c7805 */ /* 0x000fc4000001ff00 */
[----:B------:R-:W-:Y:S01]  /*15f0*/  CS2R R94, SRZ ;  /* 0x00000000005e7805 */ /* 0x000fe2000001ff00 */
[----:B------:R2:W-:Y:S01]  /*1600*/  STL [R1+0x18], RZ ;  /* 0x000018ff01007387 */ /* 0x0005e20000100800 */
[----:B------:R-:W-:Y:S01]  /*1610*/  ULEA UR16, UR16, UR11, 0xd ;  /* 0x0000000b10107291 */ /* 0x000fe2000f8e683f */
[----:B------:R-:W-:Y:S02]  /*1620*/  CS2R R96, SRZ ;  /* 0x0000000000607805 */ /* 0x000fe4000001ff00 */
[----:B------:R-:W-:Y:S01]  /*1630*/  CS2R R98, SRZ ;  /* 0x0000000000627805 */ /* 0x000fe2000001ff00 */
[----:B------:R2:W-:Y:S01]  /*1640*/  STL [R1+0x14], RZ ;  /* 0x000014ff01007387 */ /* 0x0005e20000100800 */
[----:B------:R-:W-:Y:S01]  /*1650*/  UIADD3 UR16, UR16, 0x100, URZ ;  /* 0x0000010010107890 */ /* 0x000fe2000fffe03f */
[----:B------:R-:W-:Y:S02]  /*1660*/  CS2R R100, SRZ ;  /* 0x0000000000647805 */ /* 0x000fe4000001ff00 */
[----:B------:R-:W-:Y:S01]  /*1670*/  CS2R R102, SRZ ;  /* 0x0000000000667805 */ /* 0x000fe2000001ff00 */
[----:B------:R2:W-:Y:S01]  /*1680*/  STL [R1+0x10], RZ ;  /* 0x000010ff01007387 */ /* 0x0005e20000100800 */
[----:B------:R-:W-:Y:S01]  /*1690*/  USHF.R.U32.HI UR10, URZ, 0x4, UR16 ;  /* 0x000000043f0a7899 */ /* 0x000fe20008011610 */
[----:B------:R-:W-:-:S02]  /*16a0*/  CS2R R104, SRZ ;  /* 0x0000000000687805 */ /* 0x000fc4000001ff00 */
[----:B------:R-:W-:Y:S01]  /*16b0*/  CS2R R106, SRZ ;  /* 0x00000000006a7805 */ /* 0x000fe2000001ff00 */
[----:B------:R2:W-:Y:S01]  /*16c0*/  STL [R1+0xc], RZ ;  /* 0x00000cff01007387 */ /* 0x0005e20000100800 */
[----:B------:R-:W-:Y:S01]  /*16d0*/  ULOP3.LUT UR10, UR10, 0x3fff, URZ, 0xc0, !UPT ;  /* 0x00003fff0a0a7892 */ /* 0x000fe2000f8ec03f */
        /* <DEDUP_REMOVED lines=10> */
[----:B------:R2:W-:Y:S01]  /*1780*/  STL [R1], RZ ;  /* 0x000000ff01007387 */ /* 0x0005e20000100800 */
[----:B------:R-:W-:Y:S02]  /*1790*/  CS2R R124, SRZ ;  /* 0x00000000007c7805 */ /* 0x000fe4000001ff00 */
[----:B------:R-:W-:Y:S02]  /*17a0*/  CS2R R126, SRZ ;  /* 0x00000000007e7805 */ /* 0x000fe4000001ff00 */
[----:B------:R-:W-:Y:S02]  /*17b0*/  CS2R R128, SRZ ;  /* 0x0000000000807805 */ /* 0x000fe4000001ff00 */
[----:B------:R-:W-:-:S02]  /*17c0*/  CS2R R130, SRZ ;  /* 0x0000000000827805 */ /* 0x000fc4000001ff00 */
[----:B------:R-:W-:Y:S02]  /*17d0*/  CS2R R132, SRZ ;  /* 0x0000000000847805 */ /* 0x000fe4000001ff00 */
[----:B------:R-:W-:Y:S02]  /*17e0*/  CS2R R134, SRZ ;  /* 0x0000000000867805 */ /* 0x000fe4000001ff00 */
        /* <DEDUP_REMOVED lines=9> */
[----:B---34-:R-:W-:-:S02]  /*1880*/  CS2R R26, SRZ ;  /* 0x00000000001a7805 */ /* 0x018fc4000001ff00 */
        /* <DEDUP_REMOVED lines=29> */
[----:B------:R-:W-:Y:S01]  /*1a60*/  CS2R R86, SRZ ;  /* 0x0000000000567805 */ /* 0x000fe2000001ff00 */
[----:B--2---:R-:W-:Y:S06]  /*1a70*/  @!P0 BRA `(.L_x_13) ;  /* 0x0000001000c08947 */ /* 0x004fec0003800000 */
[----:B------:R-:W-:-:S06]  /*1a80*/  UISETP.NE.AND UP0, UPT, UR22, 0x3, UPT ;  /* 0x000000031600788c */ /* 0x000fcc000bf05270 */
[----:B------:R-:W-:-:S13]  /*1a90*/  PLOP3.LUT P1, PT, PT, PT, UP0, 0x80, 0x0 ;  /* 0x000000000000781c */ /* 0x000fda0003f2f008 */
[----:B------:R-:W-:Y:S05]  /*1aa0*/  @!P1 BRA `(.L_x_14) ;  /* 0x0000000000049947 */ /* 0x000fea0003800000 */
[----:B------:R-:W-:Y:S01]  /*1ab0*/  BPT.TRAP 0x1 ;  /* 0x000000040000795c */ /* 0x000fe20000300000 */
.L_x_14:
[----:B------:R-:W-:Y:S01]  /*1ac0*/  ULEA UR6, UR5, UR11, 0x3 ;  /* 0x0000000b05067291 */ /* 0x000fe2000f8e183f */
[----:B------:R-:W-:-:S05]  /*1ad0*/  IMAD.U32 R0, RZ, RZ, UR4 ;  /* 0x00000004ff007e24 */ /* 0x000fca000f8e00ff */
[----:B------:R-:W-:-:S04]  /*1ae0*/  SHF.L.U32 R0, R0, 0x1f, RZ ;  /* 0x0000001f00007819 */ /* 0x000fc800000006ff */
[----:B------:R0:W1:Y:S01]  /*1af0*/  SYNCS.PHASECHK.TRANS64.TRYWAIT P0, [UR6], R0 ;  /* 0x00000000ff0075a7 */ /* 0x0000620008000146 */
[----:B------:R-:W-:Y:S05]  /*1b00*/  @!P1 BRA `(.L_x_15) ;  /* 0x0000000000049947 */ /* 0x000fea0003800000 */
[----:B------:R-:W-:Y:S01]  /*1b10*/  BPT.TRAP 0x1 ;  /* 0x000000040000795c */ /* 0x000fe20000300000 */
.L_x_15:
[----:B-1----:R-:W-:Y:S05]  /*1b20*/  @P0 BRA `(.L_x_16) ;  /* 0x0000000000080947 */ /* 0x002fea0003800000 */
[----:B------:R-:W1:Y:S02]  /*1b30*/  SYNCS.PHASECHK.TRANS64.TRYWAIT P0, [UR6], R0 ;  /* 0x00000000ff0075a7 */ /* 0x000e640008000146 */
[----:B-1----:R-:W-:Y:S05]  /*1b40*/  @!P0 BRA `(.L_x_17) ;  /* 0x000000e400f08947 */ /* 0x002fea0003800000 */
.L_x_16:
[----:B------:R-:W-:Y:S01]  /*1b50*/  UIADD3 UR6, UR11, 0x20100, URZ ;  /* 0x000201000b067890 */ /* 0x000fe2000fffe03f */
[----:B------:R-:W-:Y:S01]  /*1b60*/  WARPGROUP.ARRIVE ;  /* 0x00000000000079c5 */ /* 0x000fe20000000000 */
[----:B------:R-:W-:Y:S01]  /*1b70*/  ULOP3.LUT UR7, UR10, 0x10000, URZ, 0xfc, !UPT ;  /* 0x000100000a077892 */ /* 0x000fe2000f8efc3f */
[----:B------:R2:W-:Y:S01]  /*1b80*/  STL [R1+0x6c], RZ ;  /* 0x00006cff01007387 */ /* 0x0005e20000100800 */
[----:B------:R-:W-:Y:S01]  /*1b90*/  USHF.R.U32.HI UR6, URZ, 0x4, UR6 ;  /* 0x000000043f067899 */ /* 0x000fe20008011606 */
[----:B01----:R-:W-:Y:S01]  /*1ba0*/  IMAD.MOV.U32 R0, RZ, RZ, RZ ;  /* 0x000000ffff007224 */ /* 0x003fe200078e00ff */
[----:B------:R-:W-:Y:S01]  /*1bb0*/  ULEA UR7, UR5, UR7, 0xb ;  /* 0x0000000705077291 */ /* 0x000fe2000f8e583f */
[----:B------:R2:W-:Y:S01]  /*1bc0*/  STL [R1+0x68], RZ ;  /* 0x000068ff01007387 */ /* 0x0005e20000100800 */
[----:B------:R-:W-:Y:S01]  /*1bd0*/  ULOP3.LUT UR6, UR6, 0x3fff, URZ, 0xc0, !UPT ;  /* 0x00003fff06067892 */ /* 0x000fe2000f8ec03f */
[----:B------:R-:W-:Y:S01]  /*1be0*/  CS2R R2, SRZ ;  /* 0x0000000000027805 */ /* 0x000fe2000001ff00 */
[----:B------:R-:W-:Y:S01]  /*1bf0*/  UMOV UR17, 0x40000040 ;  /* 0x4000004000117882 */ /* 0x000fe20000000000 */
[----:B------:R-:W-:Y:S01]  /*1c00*/  UMOV UR19, 0x40000040 ;  /* 0x4000004000137882 */ /* 0x000fe20000000000 */
[----:B------:R-:W-:Y:S01]  /*1c10*/  ULOP3.LUT UR6, UR6, 0x10000, URZ, 0xfc, !UPT ;  /* 0x0001000006067892 */ /* 0x000fe2000f8efc3f */
[----:B------:R2:W-:Y:S01]  /*1c20*/  STL [R1+0x64], RZ ;  /* 0x000064ff01007387 */ /* 0x0005e20000100800 */
[----:B------:R-:W-:Y:S01]  /*1c30*/  UMOV UR16, UR7 ;  /* 0x0000000700107c82 */ /* 0x000fe20008000000 */
[----:B------:R-:W-:Y:S01]  /*1c40*/  CS2R R4, SRZ ;  /* 0x0000000000047805 */ /* 0x000fe2000001ff00 */
[----:B------:R-:W-:Y:S01]  /*1c50*/  ULEA UR8, UR5, UR6, 0xa ;  /* 0x0000000605087291 */ /* 0x000fe2000f8e503f */
[----:B------:R2:W-:Y:S01]  /*1c60*/  STL [R1+0x60], RZ ;  /* 0x000060ff01007387 */ /* 0x0005e20000100800 */
[----:B------:R-:W-:Y:S01]  /*1c70*/  CS2R R6, SRZ ;  /* 0x0000000000067805 */ /* 0x000fe2000001ff00 */
[----:B------:R-:W-:Y:S01]  /*1c80*/  UMOV UR6, 0x4 ;  /* 0x0000000400067882 */ /* 0x000fe20000000000 */
[----:B------:R-:W-:Y:S01]  /*1c90*/  CS2R R8, SRZ ;  /* 0x0000000000087805 */ /* 0x000fe2000001ff00 */
[----:B------:R2:W-:Y:S01]  /*1ca0*/  STL [R1+0x5c], RZ ;  /* 0x00005cff01007387 */ /* 0x0005e20000100800 */
[----:B------:R-:W-:Y:S01]  /*1cb0*/  CS2R R10, SRZ ;  /* 0x00000000000a7805 */ /* 0x000fe2000001ff00 */
[----:B------:R-:W-:Y:S01]  /*1cc0*/  UMOV UR18, UR8 ;  /* 0x0000000800127c82 */ /* 0x000fe20008000000 */
[----:B------:R-:W-:Y:S01]  /*1cd0*/  CS2R R12, SRZ ;  /* 0x00000000000c7805 */ /* 0x000fe2000001ff00 */
[----:B------:R-:W-:Y:S01]  /*1ce0*/  QGMMA.64x128x32.F32.E4M3.E4M3 R88, gdesc[UR16], RZ, !UPT ;  /* 0x01e00000105879f3 */ /* 0x000fe2000c7008ff */
[----:B------:R-:W-:Y:S01]  /*1cf0*/  UIADD3 UR16, UR7, 0x400, URZ ;  /* 0x0000040007107890 */ /* 0x000fe2000fffe03f */
[----:B------:R2:W-:Y:S01]  /*1d00*/  STL [R1+0x58], RZ ;  /* 0x000058ff01007387 */ /* 0x0005e20000100800 */
[----:B------:R-:W-:Y:S01]  /*1d10*/  UMOV UR17, 0x40000040 ;  /* 0x4000004000117882 */ /* 0x000fe20000000000 */
[----:B------:R-:W-:-:S02]  /*1d20*/  CS2R R14, SRZ ;  /* 0x00000000000e7805 */ /* 0x000fc4000001ff00 */
[----:B------:R-:W-:Y:S01]  /*1d30*/  CS2R R16, SRZ ;  /* 0x0000000000107805 */ /* 0x000fe2000001ff00 */
[----:B------:R2:W-:Y:S01]  /*1d40*/  STL [R1+0x54], RZ ;  /* 0x000054ff01007387 */ /* 0x0005e20000100800 */
[----:B------:R-:W-:Y:S02]  /*1d50*/  CS2R R18, SRZ ;  /* 0x0000000000127805 */ /* 0x000fe4000001ff00 */
[----:B------:R-:W-:Y:S02]  /*1d60*/  CS2R R20, SRZ ;  /* 0x0000000000147805 */ /* 0x000fe4000001ff00 */
[----:B------:R-:W-:Y:S01]  /*1d70*/  CS2R R22, SRZ ;  /* 0x0000000000167805 */ /* 0x000fe2000001ff00 */
[----:B------:R2:W-:Y:S01]  /*1d80*/  STL [R1+0x50], RZ ;  /* 0x000050ff01007387 */ /* 0x0005e20000100800 */
[----:B------:R-:W-:Y:S01]  /*1d90*/  CS2R R152, SRZ ;  /* 0x0000000000987805 */ /* 0x000fe2000001ff00 */
[----:B------:R-:W-:Y:S01]  /*1da0*/  QGMMA.64x128x32.F32.E4M3.E4M3 R24, gdesc[UR16], RZ, !UPT ;  /* 0x01e00000101879f3 */ /* 0x000fe2000c7008ff */
[----:B------:R-:W-:Y:S01]  /*1db0*/  UIADD3 UR16, UR7, 0x2, URZ ;  /* 0x0000000207107890 */ /* 0x000fe2000fffe03f */
[----:B------:R2:W-:Y:S01]  /*1dc0*/  STL [R1+0x4c], RZ ;  /* 0x00004cff01007387 */ /* 0x0005e20000100800 */
[----:B------:R-:W-:Y:S01]  /*1dd0*/  UIADD3 UR18, UR8, 0x2, URZ ;  /* 0x0000000208127890 */ /* 0x000fe2000fffe03f */
[----:B------:R-:W-:Y:S01]  /*1de0*/  CS2R R154, SRZ ;  /* 0x00000000009a7805 */ /* 0x000fe2000001ff00 */
[----:B------:R-:W-:Y:S01]  /*1df0*/  UMOV UR17, 0x40000040 ;  /* 0x4000004000117882 */ /* 0x000fe20000000000 */
[----:B------:R-:W-:Y:S01]  /*1e00*/  UMOV UR19, 0x40000040 ;  /* 0x4000004000137882 */ /* 0x000fe20000000000 */
        /* <DEDUP_REMOVED lines=49> */
[----:B------:R-:W-:-:S03]  /*2120*/  IMAD.MOV.U32 R228, RZ, RZ, RZ ;  /* 0x000000ffffe47224 */ /* 0x000fc600078e00ff */
[----:B------:R2:W-:Y:S04]  /*2130*/  STL [R1+0x14], RZ ;  /* 0x000014ff01007387 */ /* 0x0005e80000100800 */
[----:B------:R2:W-:Y:S04]  /*2140*/  STL [R1+0x10], RZ ;  /* 0x000010ff01007387 */ /* 0x0005e80000100800 */
[----:B------:R2:W-:Y:S04]  /*2150*/  STL [R1+0xc], RZ ;  /* 0x00000cff01007387 */ /* 0x0005e80000100800 */
[----:B------:R2:W-:Y:S04]  /*2160*/  STL [R1+0x8], RZ ;  /* 0x000008ff01007387 */ /* 0x0005e80000100800 */
[----:B------:R2:W-:Y:S04]  /*2170*/  STL [R1+0x4], RZ ;  /* 0x000004ff01007387 */ /* 0x0005e80000100800 */
[----:B------:R2:W-:Y:S01]  /*2180*/  STL [R1], RZ ;  /* 0x000000ff01007387 */ /* 0x0005e20000100800 */
[----:B------:R-:W-:Y:S01]  /*2190*/  QGMMA.64x128x32.F32.E4M3.E4M3 R88, gdesc[UR16], R88 ;  /* 0x01e00000105879f3 */ /* 0x000fe20008700858 */
[----:B------:R-:W-:Y:S01]  /*21a0*/  UIADD3 UR16, UR7, 0x402, URZ ;  /* 0x0000040207107890 */ /* 0x000fe2000fffe03f */
[----:B------:R-:W-:-:S10]  /*21b0*/  UMOV UR17, 0x40000040 ;  /* 0x4000004000117882 */ /* 0x000fd40000000000 */
[----:B------:R-:W-:Y:S01]  /*21c0*/  QGMMA.64x128x32.F32.E4M3.E4M3 R24, gdesc[UR16], R24 ;  /* 0x01e00000101879f3 */ /* 0x000fe20008700818 */
[----:B------:R-:W-:Y:S02]  /*21d0*/  UIADD3 UR16, UR7, 0x4, URZ ;  /* 0x0000000407107890 */ /* 0x000fe4000fffe03f */
[----:B------:R-:W-:Y:S01]  /*21e0*/  UIADD3 UR18, UR8, 0x4, URZ ;  /* 0x0000000408127890 */ /* 0x000fe2000fffe03f */
[----:B------:R-:W-:Y:S01]  /*21f0*/  UMOV UR17, 0x40000040 ;  /* 0x4000004000117882 */ /* 0x000fe20000000000 */
[----:B------:R-:W-:-:S07]  /*2200*/  UMOV UR19, 0x40000040 ;  /* 0x4000004000137882 */ /* 0x000fce0000000000 */
        /* <DEDUP_REMOVED lines=10> */
[----:B------:R-:W-:Y:S02]  /*22b0*/  UMOV UR17, 0x40000040 ;  /* 0x4000004000117882 */ /* 0x000fe40000000000 */
[----:B------:R-:W-:Y:S02]  /*22c0*/  ULDC UR7, c[0x0][0x50c] ;  /* 0x0001430000077ab9 */ /* 0x000fe40000000800 */
[----:B------:R-:W-:-:S04]  /*22d0*/  UISETP.NE.AND UP0, UPT, UR7, 0x4, UPT ;  /* 0x000000040700788c */ /* 0x000fc8000bf05270 */
[----:B------:R-:W-:Y:S02]  /*22e0*/  USEL UR7, URZ, 0x1, UP0 ;  /* 0x000000013f077887 */ /* 0x000fe40008000000 */
[----:B------:R-:W-:Y:S04]  /*22f0*/  QGMMA.64x128x32.F32.E4M3.E4M3 R24, gdesc[UR16], R24, gsb0 ;  /* 0x01e00000101879f3 */ /* 0x000fe80008000818 */
[----:B------:R-:W-:-:S13]  /*2300*/  ISETP.NE.AND P0, PT, RZ, UR7, PT ;  /* 0x00000007ff007c0c */ /* 0x000fda000bf05270 */
[----:B--2---:R-:W-:Y:S05]  /*2310*/  @!P0 BRA `(.L_x_18) ;  /* 0x0000000800808947 */ /* 0x004fea0003800000 */
[----:B------:R-:W-:Y:S02]  /*2320*/  WARPGROUP.DEPBAR.LE gsb0, 0x0 ;  /* 0x00008000000079c5 */ /* 0x000fe40000010000 */
[----:B------:R-:W-:-:S01]  /*2330*/  FADD R227, RZ, R89 ;  /* 0x00000059ffe37221 */ /* 0x000fc20000000000 */
[----:B------:R-:W-:Y:S01]  /*2340*/  FADD R228, RZ, R88 ;  /* 0x00000058ffe47221 */ /* 0x000fe20000000000 */
[----:B------:R-:W-:-:S01]  /*2350*/  FADD R226, RZ, R90 ;  /* 0x0000005affe27221 */ /* 0x000fc20000000000 */
[----:B------:R-:W-:Y:S01]  /*2360*/  FADD R225, RZ, R91 ;  /* 0x0000005bffe17221 */ /* 0x000fe20000000000 */
[----:B------:R-:W-:-:S01]  /*2370*/  FADD R224, RZ, R92 ;  /* 0x0000005cffe07221 */ /* 0x000fc20000000000 */
[----:B------:R0:W-:Y:S01]  /*2380*/  STL [R1+0x80], R227 ;  /* 0x000080e301007387 */ /* 0x0001e20000100800 */
[----:B------:R-:W-:-:S01]  /*2390*/  FADD R223, RZ, R93 ;  /* 0x0000005dffdf7221 */ /* 0x000fc20000000000 */
[----:B------:R-:W-:Y:S01]  /*23a0*/  FADD R222, RZ, R94 ;  /* 0x0000005effde7221 */ /* 0x000fe20000000000 */
[----:B------:R-:W-:-:S01]  /*23b0*/  FADD R221, RZ, R95 ;  /* 0x0000005fffdd7221 */ /* 0x000fc20000000000 */
[----:B------:R-:W-:Y:S01]  /*23c0*/  FADD R220, RZ, R96 ;  /* 0x00000060ffdc7221 */ /* 0x000fe20000000000 */
[----:B------:R-:W-:-:S01]  /*23d0*/  FADD R219, RZ, R97 ;  /* 0x00000061ffdb7221 */ /* 0x000fc20000000000 */
[----:B------:R-:W-:Y:S01]  /*23e0*/  FADD R218, RZ, R98 ;  /* 0x00000062ffda7221 */ /* 0x000fe20000000000 */
[----:B------:R-:W-:-:S01]  /*23f0*/  FADD R217, RZ, R99 ;  /* 0x00000063ffd97221 */ /* 0x000fc20000000000 */
[----:B------:R-:W-:Y:S01]  /*2400*/  FADD R216, RZ, R100 ;  /* 0x00000064ffd87221 */ /* 0x000fe20000000000 */
[----:B------:R-:W-:-:S01]  /*2410*/  FADD R215, RZ, R101 ;  /* 0x00000065ffd77221 */ /* 0x000fc20000000000 */
[----:B0-----:R-:W-:Y:S01]  /*2420*/  FADD R227, RZ, R60 ;  /* 0x0000003cffe37221 */ /* 0x001fe20000000000 */
[----:B------:R-:W-:-:S01]  /*2430*/  FADD R214, RZ, R102 ;  /* 0x00000066ffd67221 */ /* 0x000fc20000000000 */
[----:B------:R-:W-:Y:S01]  /*2440*/  FADD R213, RZ, R103 ;  /* 0x00000067ffd57221 */ /* 0x000fe20000000000 */
[----:B------:R-:W-:-:S01]  /*2450*/  FADD R212, RZ, R104 ;  /* 0x00000068ffd47221 */ /* 0x000fc20000000000 */
[----:B------:R-:W-:Y:S01]  /*2460*/  FADD R211, RZ, R105 ;  /* 0x00000069ffd37221 */ /* 0x000fe20000000000 */
[----:B------:R0:W-:Y:S01]  /*2470*/  STL [R1], R227 ;  /* 0x000000e301007387 */ /* 0x0001e20000100800 */
        /* <DEDUP_REMOVED lines=94> */
[----:B0-----:R-:W-:-:S05]  /*2a60*/  FADD R227, RZ, R67 ;  /* 0x00000043ffe37221 */ /* 0x001fca0000000000 */
[----:B------:R0:W-:Y:S02]  /*2a70*/  STL [R1+0x1c], R227 ;  /* 0x00001ce301007387 */ /* 0x0001e40000100800 */
        /* <DEDUP_REMOVED lines=39> */
[----:B------:R0:W-:Y:S04]  /*2cf0*/  STL [R1+0x6c], R227 ;  /* 0x00006ce301007387 */ /* 0x0001e80000100800 */
[----:B0-----:R0:W5:Y:S01]  /*2d00*/  LDL.LU R227, [R1+0x80] ;  /* 0x0000800001e37983 */ /* 0x0011620000300800 */
[----:B------:R-:W-:-:S05]  /*2d10*/  UMOV UR6, URZ ;  /* 0x0000003f00067c82 */ /* 0x000fca0008000000 */
.L_x_18:
[----:B------:R-:W-:Y:S01]  /*2d20*/  UIADD3 UR23, UR5, 0x1, URZ ;  /* 0x0000000105177890 */ /* 0x000fe2000fffe03f */
[----:B------:R-:W-:-:S03]  /*2d30*/  UMOV UR8, 0x1 ;  /* 0x0000000100087882 */ /* 0x000fc60000000000 */
[----:B------:R-:W-:-:S04]  /*2d40*/  UISETP.NE.AND UP0, UPT, UR23, 0x4, UPT ;  /* 0x000000041700788c */ /* 0x000fc8000bf05270 */
[----:B------:R-:W-:Y:S02]  /*2d50*/  USEL UR24, URZ, 0x1, UP0 ;  /* 0x000000013f187887 */ /* 0x000fe40008000000 */
[----:B------:R-:W-:Y:S02]  /*2d60*/  USEL UR23, UR23, URZ, UP0 ;  /* 0x0000003f17177287 */ /* 0x000fe40008000000 */
[----:B------:R-:W-:-:S12]  /*2d70*/  ULOP3.LUT UR24, UR4, UR24, URZ, 0x3c, !UPT ;  /* 0x0000001804187292 */ /* 0x000fd8000f8e3c3f */
.L_x_13:
[----:B------:R-:W-:-:S04]  /*2d80*/  UISETP.LT.AND UP0, UPT, UR9, 0x1, UPT ;  /* 0x000000010900788c */ /* 0x000fc8000bf01270 */
[----:B------:R-:W-:-:S04]  /*2d90*/  USEL UR16, UR9, 0x1, UP0 ;  /* 0x0000000109107887 */ /* 0x000fc80008000000 */
[----:B------:R-:W-:-:S04]  /*2da0*/  UIADD3 UR26, UR9, -UR16, URZ ;  /* 0x80000010091a7290 */ /* 0x000fc8000fffe03f */
[----:B------:R-:W-:-:S06]  /*2db0*/  UISETP.GE.AND UP0, UPT, UR26, 0x1, UPT ;  /* 0x000000011a00788c */ /* 0x000fcc000bf06270 */
[----:B------:R-:W-:-:S13]  /*2dc0*/  PLOP3.LUT P0, PT, PT, PT, UP0, 0x80, 0x0 ;  /* 0x000000000000781c */ /* 0x000fda0003f0f008 */
[----:B------:R-:W-:Y:S05]  /*2dd0*/  @!P0 BRA `(.L_x_19) ;  /* 0x0000001000dc8947 */ /* 0x000fea0003800000 */
[----:B------:R-:W-:Y:S01]  /*2de0*/  UMOV UR25, UR5 ;  /* 0x0000000500197c82 */ /* 0x000fe20008000000 */
[----:B------:R-:W-:-:S05]  /*2df0*/  ULDC UR27, c[0x0][0x50c] ;  /* 0x00014300001b7ab9 */ /* 0x000fca0000000800 */
.L_x_27:
[----:B------:R-:W-:-:S06]  /*2e00*/  UISETP.NE.AND UP0, UPT, UR22, 0x3, UPT ;  /* 0x000000031600788c */ /* 0x000fcc000bf05270 */
[----:B------:R-:W-:-:S13]  /*2e10*/  PLOP3.LUT P1, PT, PT, PT, UP0, 0x80, 0x0 ;  /* 0x000000000000781c */ /* 0x000fda0003f2f008 */
[----:B-1---5:R-:W-:Y:S05]  /*2e20*/  @!P1 BRA `(.L_x_20) ;  /* 0x0000000000049947 */ /* 0x022fea0003800000 */
[----:B------:R-:W-:Y:S01]  /*2e30*/  BPT.TRAP 0x1 ;  /* 0x000000040000795c */ /* 0x000fe20000300000 */
.L_x_20:
[----:B------:R-:W1:Y:S01]  /*2e40*/  S2UR UR16, SR_CgaCtaId ;  /* 0x00000000001079c3 */ /* 0x000e620000008800 */
[----:B------:R-:W-:Y:S01]  /*2e50*/  UMOV UR11, 0x400 ;  /* 0x00000400000b7882 */ /* 0x000fe20000000000 */
[----:B------:R-:W-:-:S05]  /*2e60*/  IMAD.U32 R229, RZ, RZ, UR24 ;  /* 0x00000018ffe57e24 */ /* 0x000fca000f8e00ff */
[----:B------:R-:W-:Y:S01]  /*2e70*/  SHF.L.U32 R229, R229, 0x1f, RZ ;  /* 0x0000001fe5e57819 */ /* 0x000fe200000006ff */
[----:B-1----:R-:W-:-:S04]  /*2e80*/  ULEA UR11, UR16, UR11, 0x18 ;  /* 0x0000000b100b7291 */ /* 0x002fc8000f8ec03f */
[----:B------:R-:W-:-:S09]  /*2e90*/  ULEA UR16, UR23, UR11, 0x3 ;  /* 0x0000000b17107291 */ /* 0x000fd2000f8e183f */
[----:B------:R1:W2:Y:S01]  /*2ea0*/  SYNCS.PHASECHK.TRANS64.TRYWAIT P0, [UR16], R229 ;  /* 0x000000e5ff0075a7 */ /* 0x0002a20008000150 */
[----:B------:R-:W-:Y:S05]  /*2eb0*/  @!P1 BRA `(.L_x_21) ;  /* 0x0000000000049947 */ /* 0x000fea0003800000 */
[----:B------:R-:W-:Y:S01]  /*2ec0*/  BPT.TRAP 0x1 ;  /* 0x000000040000795c */ /* 0x000fe20000300000 */
.L_x_21:
[----:B--2---:R-:W-:Y:S05]  /*2ed0*/  @P0 BRA `(.L_x_22) ;  /* 0x0000000000080947 */ /* 0x004fea0003800000 */
[----:B------:R-:W2:Y:S02]  /*2ee0*/  SYNCS.PHASECHK.TRANS64.TRYWAIT P0, [UR16], R229 ;  /* 0x000000e5ff0075a7 */ /* 0x000ea40008000150 */
[----:B--2---:R-:W-:Y:S05]  /*2ef0*/  @!P0 BRA `(.L_x_23) ;  /* 0x000000d4001c8947 */ /* 0x004fea0003800000 */
.L_x_22:
[----:B------:R-:W-:Y:S01]  /*2f00*/  UIADD3 UR16, UR11, 0x20100, URZ ;  /* 0x000201000b107890 */ /* 0x000fe2000fffe03f */
[----:B------:R-:W-:Y:S01]  /*2f10*/  WARPGROUP.ARRIVE ;  /* 0x00000000000079c5 */ /* 0x000fe20000000000 */
[----:B------:R-:W-:Y:S02]  /*2f20*/  UISETP.NE.AND UP0, UPT, UR7, URZ, UPT ;  /* 0x0000003f0700728c */ /* 0x000fe4000bf05270 */
[----:B------:R-:W-:Y:S02]  /*2f30*/  USHF.R.U32.HI UR16, URZ, 0x4, UR16 ;  /* 0x000000043f107899 */ /* 0x000fe40008011610 */
[----:B------:R-:W-:Y:S02]  /*2f40*/  USEL UR8, UR8, URZ, !UP0 ;  /* 0x0000003f08087287 */ /* 0x000fe4000c000000 */
[----:B------:R-:W-:Y:S02]  /*2f50*/  ULOP3.LUT UR16, UR16, 0x3fff, URZ, 0xc0, !UPT ;  /* 0x00003fff10107892 */ /* 0x000fe4000f8ec03f */
[----:B------:R-:W-:-:S02]  /*2f60*/  UISETP.NE.U32.AND UP0, UPT, UR8, URZ, UPT ;  /* 0x0000003f0800728c */ /* 0x000fc4000bf05070 */
[----:B------:R-:W-:Y:S02]  /*2f70*/  ULOP3.LUT UR7, UR10, 0x10000, URZ, 0xfc, !UPT ;  /* 0x000100000a077892 */ /* 0x000fe4000f8efc3f */
[----:B------:R-:W-:Y:S02]  /*2f80*/  ULOP3.LUT UR8, UR16, 0x10000, URZ, 0xfc, !UPT ;  /* 0x0001000010087892 */ /* 0x000fe4000f8efc3f */
[----:B------:R-:W-:Y:S02]  /*2f90*/  ULEA UR7, UR23, UR7, 0xb ;  /* 0x0000000717077291 */ /* 0x000fe4000f8e583f */
[----:B------:R-:W-:Y:S01]  /*2fa0*/  ULEA UR8, UR23, UR8, 0xa ;  /* 0x0000000817087291 */ /* 0x000fe2000f8e503f */
[----:B------:R-:W-:Y:S01]  /*2fb0*/  UMOV UR17, 0x40000040 ;  /* 0x4000004000117882 */ /* 0x000fe20000000000 */
[----:B------:R-:W-:Y:S01]  /*2fc0*/  UMOV UR19, 0x40000040 ;  /* 0x4000004000137882 */ /* 0x000fe20000000000 */
[----:B------:R-:W-:Y:S02]  /*2fd0*/  UIADD3 UR6, UR6, 0x4, URZ ;  /* 0x0000000406067890 */ /* 0x000fe4000fffe03f */
[----:B------:R-:W-:-:S02]  /*2fe0*/  UMOV UR16, UR7 ;  /* 0x0000000700107c82 */ /* 0x000fc40008000000 */
[----:B------:R-:W-:Y:S02]  /*2ff0*/  UMOV UR18, UR8 ;  /* 0x0000000800127c82 */ /* 0x000fe40008000000 */
[----:B------:R-:W-:Y:S01]  /*3000*/  QGMMA.64x128x32.F32.E4M3.E4M3 R88, gdesc[UR16], R88, UP0 ;  /* 0x01e00000105879f3 */ /* 0x000fe2000bf00858 */
[----:B------:R-:W-:Y:S01]  /*3010*/  UIADD3 UR16, UR7, 0x400, URZ ;  /* 0x0000040007107890 */ /* 0x000fe2000fffe03f */
[----:B------:R-:W-:-:S10]  /*3020*/  UMOV UR17, 0x40000040 ;  /* 0x4000004000117882 */ /* 0x000fd40000000000 */
[----:B------:R-:W-:Y:S01]  /*3030*/  QGMMA.64x128x32.F32.E4M3.E4M3 R24, gdesc[UR16], R24, UP0 ;  /* 0x01e00000101879f3 */ /* 0x000fe2000bf00818 */
[----:B------:R-:W-:Y:S02]  /*3040*/  UIADD3 UR16, UR7, 0x2, URZ ;  /* 0x0000000207107890 */ /* 0x000fe4000fffe03f */
[----:B------:R-:W-:Y:S01]  /*3050*/  UIADD3 UR18, UR8, 0x2, URZ ;  /* 0x0000000208127890 */ /* 0x000fe2000fffe03f */
[----:B------:R-:W-:Y:S01]  /*3060*/  UMOV UR17, 0x40000040 ;  /* 0x4000004000117882 */ /* 0x000fe20000000000 */
[----:B------:R-:W-:Y:S01]  /*3070*/  UMOV UR19, 0x40000040 ;  /* 0x4000004000137882 */ /* 0x000fe20000000000 */
[----:B------:R-:W-:-:S06]  /*3080*/  UISETP.NE.AND UP0, UPT, UR6, UR27, UPT ;  /* 0x0000001b0600728c */ /* 0x000fcc000bf05270 */
        /* <DEDUP_REMOVED lines=18> */
[----:B------:R-:W-:Y:S01]  /*31b0*/  UMOV UR17, 0x40000040 ;  /* 0x4000004000117882 */ /* 0x000fe20000000000 */
[----:B------:R-:W-:-:S06]  /*31c0*/  USEL UR7, URZ, 0x1, UP0 ;  /* 0x000000013f077887 */ /* 0x000fcc0008000000 */
[----:B------:R-:W-:-:S03]  /*31d0*/  ISETP.NE.AND P0, PT, RZ, UR7, PT ;  /* 0x00000007ff007c0c */ /* 0x000fc6000bf05270 */
[----:B------:R-:W-:Y:S03]  /*31e0*/  QGMMA.64x128x32.F32.E4M3.E4M3 R24, gdesc[UR16], R24, gsb0 ;  /* 0x01e00000101879f3 */ /* 0x000fe60008000818 */
[----:B------:R-:W-:-:S07]  /*31f0*/  WARPGROUP.DEPBAR.LE gsb0, 0x1 ;  /* 0x00008000000079c5 */ /* 0x000fce0000010100 */
[----:B------:R-:W-:Y:S05]  /*3200*/  @!P0 BRA `(.L_x_24) ;  /* 0x0000000c00708947 */ /* 0x000fea0003800000 */
[----:B------:R-:W-:Y:S02]  /*3210*/  WARPGROUP.DEPBAR.LE gsb0, 0x0 ;  /* 0x00008000000079c5 */ /* 0x000fe40000010000 */
[----:B-----5:R-:W-:-:S01]  /*3220*/  FADD R227, R89, R227 ;  /* 0x000000e359e37221 */ /* 0x020fc20000000000 */
[----:B------:R-:W-:Y:S01]  /*3230*/  FADD R226, R90, R226 ;  /* 0x000000e25ae27221 */ /* 0x000fe20000000000 */
[----:B------:R-:W-:-:S01]  /*3240*/  FADD R225, R91, R225 ;  /* 0x000000e15be17221 */ /* 0x000fc20000000000 */
[----:B------:R-:W-:Y:S01]  /*3250*/  FADD R224, R92, R224 ;  /* 0x000000e05ce07221 */ /* 0x000fe20000000000 */
[----:B------:R-:W-:-:S01]  /*3260*/  FADD R223, R93, R223 ;  /* 0x000000df5ddf7221 */ /* 0x000fc20000000000 */
[----:B------:R2:W-:Y:S01]  /*3270*/  STL [R1+0x80], R227 ;  /* 0x000080e301007387 */ /* 0x0005e20000100800 */
[----:B------:R-:W-:-:S01]  /*3280*/  FADD R222, R94, R222 ;  /* 0x000000de5ede7221 */ /* 0x000fc20000000000 */
[----:B------:R-:W-:Y:S01]  /*3290*/  FADD R221, R95, R221 ;  /* 0x000000dd5fdd7221 */ /* 0x000fe20000000000 */
[----:B------:R-:W-:-:S01]  /*32a0*/  FADD R220, R96, R220 ;  /* 0x000000dc60dc7221 */ /* 0x000fc20000000000 */
[----:B------:R-:W-:Y:S01]  /*32b0*/  FADD R219, R97, R219 ;  /* 0x000000db61db7221 */ /* 0x000fe20000000000 */
[----:B------:R-:W-:-:S01]  /*32c0*/  FADD R218, R98, R218 ;  /* 0x000000da62da7221 */ /* 0x000fc20000000000 */
[----:B------:R-:W-:Y:S01]  /*32d0*/  FADD R217, R99, R217 ;  /* 0x000000d963d97221 */ /* 0x000fe20000000000 */
[----:B------:R-:W-:-:S01]  /*32e0*/  FADD R216, R100, R216 ;  /* 0x000000d864d87221 */ /* 0x000fc20000000000 */
[----:B------:R-:W-:Y:S01]  /*32f0*/  FADD R215, R101, R215 ;  /* 0x000000d765d77221 */ /* 0x000fe20000000000 */
[----:B------:R-:W-:-:S01]  /*3300*/  FADD R214, R102, R214 ;  /* 0x000000d666d67221 */ /* 0x000fc20000000000 */
[----:B--2---:R-:W2:Y:S01]  /*3310*/  LDL.LU R227, [R1+0x28] ;  /* 0x0000280001e37983 */ /* 0x004ea20000300800 */
[----:B------:R-:W-:-:S01]  /*3320*/  FADD R213, R103, R213 ;  /* 0x000000d567d57221 */ /* 0x000fc20000000000 */
[----:B------:R-:W-:Y:S01]  /*3330*/  FADD R212, R104, R212 ;  /* 0x000000d468d47221 */ /* 0x000fe20000000000 */
[----:B------:R-:W-:-:S01]  /*3340*/  FADD R211, R105, R211 ;  /* 0x000000d369d37221 */ /* 0x000fc20000000000 */
[----:B------:R3:W-:Y:S01]  /*3350*/  STL [R1+0x84], R226 ;  /* 0x000084e201007387 */ /* 0x0007e20000100800 */
[----:B------:R-:W-:-:S03]  /*3360*/  FADD R228, R88, R228 ;  /* 0x000000e458e47221 */ /* 0x000fc60000000000 */
[----:B---3--:R-:W3:Y:S04]  /*3370*/  LDL.LU R226, [R1+0x24] ;  /* 0x0000240001e27983 */ /* 0x008ee80000300800 */
[----:B------:R4:W-:Y:S04]  /*3380*/  STL [R1+0x88], R225 ;  /* 0x000088e101007387 */ /* 0x0009e80000100800 */
[----:B----4-:R-:W4:Y:S04]  /*3390*/  LDL.LU R225, [R1+0x20] ;  /* 0x0000200001e17983 */ /* 0x010f280000300800 */
[----:B------:R0:W-:Y:S04]  /*33a0*/  STL [R1+0x8c], R224 ;  /* 0x00008ce001007387 */ /* 0x0001e80000100800 */
[----:B0-----:R-:W4:Y:S04]  /*33b0*/  LDL.LU R224, [R1+0x1c] ;  /* 0x00001c0001e07983 */ /* 0x001f280000300800 */
        /* <DEDUP_REMOVED lines=13> */
[----:B0-----:R-:W4:Y:S04]  /*3490*/  LDL.LU R217, [R1] ;  /* 0x0000000001d97983 */ /* 0x001f280000300800 */
[----:B------:R-:W-:Y:S04]  /*34a0*/  STL [R1+0xac], R216 ;  /* 0x0000acd801007387 */ /* 0x000fe80000100800 */
[----:B------:R-:W-:Y:S04]  /*34b0*/  STL [R1+0xb0], R215 ;  /* 0x0000b0d701007387 */ /* 0x000fe80000100800 */
[----:B------:R-:W-:Y:S04]  /*34c0*/  STL [R1+0xb4], R214 ;  /* 0x0000b4d601007387 */ /* 0x000fe80000100800 */
[----:B------:R-:W-:Y:S04]  /*34d0*/  STL [R1+0xb8], R213 ;  /* 0x0000b8d501007387 */ /* 0x000fe80000100800 */
[----:B------:R-:W-:Y:S04]  /*34e0*/  STL [R1+0xbc], R212 ;  /* 0x0000bcd401007387 */ /* 0x000fe80000100800 */
[----:B------:R0:W-:Y:S01]  /*34f0*/  STL [R1+0xc0], R211 ;  /* 0x0000c0d301007387 */ /* 0x0001e20000100800 */
[----:B--2---:R-:W-:-:S01]  /*3500*/  FADD R227, R70, R227 ;  /* 0x000000e346e37221 */ /* 0x004fc20000000000 */
[----:B---3--:R-:W-:Y:S01]  /*3510*/  FADD R226, R69, R226 ;  /* 0x000000e245e27221 */ /* 0x008fe20000000000 */
[----:B----4-:R-:W-:-:S01]  /*3520*/  FADD R225, R68, R225 ;  /* 0x000000e144e17221 */ /* 0x010fc20000000000 */
[----:B------:R-:W-:Y:S01]  /*3530*/  FADD R224, R67, R224 ;  /* 0x000000e043e07221 */ /* 0x000fe20000000000 */
[----:B------:R-:W-:-:S01]  /*3540*/  FADD R223, R66, R223 ;  /* 0x000000df42df7221 */ /* 0x000fc20000000000 */
[----:B------:R-:W-:Y:S01]  /*3550*/  FADD R222, R65, R222 ;  /* 0x000000de41de7221 */ /* 0x000fe20000000000 */
[----:B------:R-:W-:-:S01]  /*3560*/  FADD R221, R64, R221 ;  /* 0x000000dd40dd7221 */ /* 0x000fc20000000000 */
[----:B------:R-:W-:Y:S01]  /*3570*/  FADD R220, R63, R220 ;  /* 0x000000dc3fdc7221 */ /* 0x000fe20000000000 */
[----:B------:R-:W-:-:S01]  /*3580*/  FADD R219, R62, R219 ;  /* 0x000000db3edb7221 */ /* 0x000fc20000000000 */
[----:B------:R-:W-:Y:S01]  /*3590*/  FADD R218, R61, R218 ;  /* 0x000000da3dda7221 */ /* 0x000fe20000000000 */
[----:B------:R-:W-:-:S05]  /*35a0*/  FADD R217, R60, R217 ;  /* 0x000000d93cd97221 */ /* 0x000fca0000000000 */
[----:B------:R2:W-:Y:S04]  /*35b0*/  STL [R1], R217 ;  /* 0x000000d901007387 */ /* 0x0005e80000100800 */
[----:B------:R3:W-:Y:S04]  /*35c0*/  STL [R1+0x4], R218 ;  /* 0x000004da01007387 */ /* 0x0007e80000100800 */
[----:B------:R4:W-:Y:S04]  /*35d0*/  STL [R1+0x8], R219 ;  /* 0x000008db01007387 */ /* 0x0009e80000100800 */
[----:B------:R1:W-:Y:S04]  /*35e0*/  STL [R1+0xc], R220 ;  /* 0x00000cdc01007387 */ /* 0x0003e80000100800 */
[----:B------:R1:W-:Y:S04]  /*35f0*/  STL [R1+0x10], R221 ;  /* 0x000010dd01007387 */ /* 0x0003e80000100800 */
[----:B------:R1:W-:Y:S04]  /*3600*/  STL [R1+0x14], R222 ;  /* 0x000014de01007387 */ /* 0x0003e80000100800 */
[----:B------:R1:W-:Y:S04]  /*3610*/  STL [R1+0x18], R223 ;  /* 0x000018df01007387 */ /* 0x0003e80000100800 */
[----:B------:R1:W-:Y:S04]  /*3620*/  STL [R1+0x1c], R224 ;  /* 0x00001ce001007387 */ /* 0x0003e80000100800 */
[----:B0-----:R-:W4:Y:S04]  /*3630*/  LDL.LU R211, [R1+0x2c] ;  /* 0x00002c0001d37983 */ /* 0x001f280000300800 */
[----:B------:R0:W-:Y:S04]  /*3640*/  STL [R1+0x20], R225 ;  /* 0x000020e101007387 */ /* 0x0001e80000100800 */
[----:B------:R-:W4:Y:S04]  /*3650*/  LDL.LU R212, [R1+0x30] ;  /* 0x0000300001d47983 */ /* 0x000f280000300800 */
[----:B------:R0:W-:Y:S04]  /*3660*/  STL [R1+0x24], R226 ;  /* 0x000024e201007387 */ /* 0x0001e80000100800 */
[----:B------:R-:W4:Y:S04]  /*3670*/  LDL.LU R213, [R1+0x34] ;  /* 0x0000340001d57983 */ /* 0x000f280000300800 */
[----:B------:R0:W-:Y:S04]  /*3680*/  STL [R1+0x28], R227 ;  /* 0x000028e301007387 */ /* 0x0001e80000100800 */
[----:B------:R-:W4:Y:S04]  /*3690*/  LDL.LU R214, [R1+0x38] ;  /* 0x0000380001d67983 */ /* 0x000f280000300800 */
[----:B------:R-:W4:Y:S04]  /*36a0*/  LDL.LU R215, [R1+0x3c] ;  /* 0x00003c0001d77983 */ /* 0x000f280000300800 */
[----:B------:R-:W4:Y:S04]  /*36b0*/  LDL.LU R216, [R1+0x40] ;  /* 0x0000400001d87983 */ /* 0x000f280000300800 */
[----:B--2---:R-:W2:Y:S04]  /*36c0*/  LDL.LU R217, [R1+0x44] ;  /* 0x0000440001d97983 */ /* 0x004ea80000300800 */
[----:B---3--:R-:W3:Y:S04]  /*36d0*/  LDL.LU R218, [R1+0x48] ;  /* 0x0000480001da7983 */ /* 0x008ee80000300800 */
[----:B----4-:R-:W4:Y:S04]  /*36e0*/  LDL.LU R219, [R1+0x4c] ;  /* 0x00004c0001db7983 */ /* 0x010f280000300800 */
[----:B-1----:R-:W4:Y:S04]  /*36f0*/  LDL.LU R220, [R1+0x50] ;  /* 0x0000500001dc7983 */ /* 0x002f280000300800 */
[----:B------:R-:W4:Y:S04]  /*3700*/  LDL.LU R221, [R1+0x54] ;  /* 0x0000540001dd7983 */ /* 0x000f280000300800 */
[----:B------:R-:W4:Y:S04]  /*3710*/  LDL.LU R222, [R1+0x58] ;  /* 0x0000580001de7983 */ /* 0x000f280000300800 */
[----:B------:R-:W4:Y:S04]  /*3720*/  LDL.LU R223, [R1+0x5c] ;  /* 0x00005c0001df7983 */ /* 0x000f280000300800 */
[----:B------:R-:W4:Y:S04]  /*3730*/  LDL.LU R224, [R1+0x60] ;  /* 0x0000600001e07983 */ /* 0x000f280000300800 */
[----:B0-----:R-:W4:Y:S04]  /*3740*/  LDL.LU R225, [R1+0x64] ;  /* 0x0000640001e17983 */ /* 0x001f280000300800 */
[----:B------:R-:W4:Y:S04]  /*3750*/  LDL.LU R226, [R1+0x68] ;  /* 0x0000680001e27983 */ /* 0x000f280000300800 */
[----:B------:R-:W4:Y:S01]  /*3760*/  LDL.LU R227, [R1+0x6c] ;  /* 0x00006c0001e37983 */ /* 0x000f220000300800 */
[----:B------:R-:W-:-:S05]  /*3770*/  FADD R211, R71, R211 ;  /* 0x000000d347d37221 */ /* 0x000fca0000000000 */
[----:B------:R0:W-:Y:S01]  /*3780*/  STL [R1+0x2c], R211 ;  /* 0x00002cd301007387 */ /* 0x0001e20000100800 */
[----:B------:R-:W-:-:S03]  /*3790*/  FADD R212, R72, R212 ;  /* 0x000000d448d47221 */ /* 0x000fc60000000000 */
[----:B0-----:R0:W5:Y:S01]  /*37a0*/  LDL.LU R211, [R1+0xc0] ;  /* 0x0000c00001d37983 */ /* 0x0011620000300800 */
[----:B------:R-:W-:-:S03]  /*37b0*/  FADD R213, R73, R213 ;  /* 0x000000d549d57221 */ /* 0x000fc60000000000 */
[----:B------:R1:W-:Y:S01]  /*37c0*/  STL [R1+0x30], R212 ;  /* 0x000030d401007387 */ /* 0x0003e20000100800 */
[----:B------:R-:W-:-:S01]  /*37d0*/  FADD R214, R74, R214 ;  /* 0x000000d64ad67221 */ /* 0x000fc20000000000 */
[----:B------:R-:W-:Y:S02]  /*37e0*/  FADD R215, R75, R215 ;  /* 0x000000d74bd77221 */ /* 0x000fe40000000000 */
[----:B-1----:R0:W5:Y:S01]  /*37f0*/  LDL.LU R212, [R1+0xbc] ;  /* 0x0000bc0001d47983 */ /* 0x0021620000300800 */
[----:B------:R-:W-:-:S03]  /*3800*/  FADD R216, R76, R216 ;  /* 0x000000d84cd87221 */ /* 0x000fc60000000000 */
[----:B------:R1:W-:Y:S01]  /*3810*/  STL [R1+0x34], R213 ;  /* 0x000034d501007387 */ /* 0x0003e20000100800 */
[----:B--2---:R-:W-:-:S03]  /*3820*/  FADD R217, R77, R217 ;  /* 0x000000d94dd97221 */ /* 0x004fc60000000000 */
[----:B-1----:R0:W5:Y:S01]  /*3830*/  LDL.LU R213, [R1+0xb8] ;  /* 0x0000b80001d57983 */ /* 0x0021620000300800 */
[----:B---3--:R-:W-:-:S03]  /*3840*/  FADD R218, R78, R218 ;  /* 0x000000da4eda7221 */ /* 0x008fc60000000000 */
[----:B------:R1:W-:Y:S01]  /*3850*/  STL [R1+0x38], R214 ;  /* 0x000038d601007387 */ /* 0x0003e20000100800 */
[----:B----4-:R-:W-:-:S01]  /*3860*/  FADD R219, R79, R219 ;  /* 0x000000db4fdb7221 */ /* 0x010fc20000000000 */
[----:B------:R-:W-:Y:S02]  /*3870*/  FADD R220, R80, R220 ;  /* 0x000000dc50dc7221 */ /* 0x000fe40000000000 */
[----:B-1----:R0:W5:Y:S04]  /*3880*/  LDL.LU R214, [R1+0xb4] ;  /* 0x0000b40001d67983 */ /* 0x0021680000300800 */
[----:B------:R1:W-:Y:S01]  /*3890*/  STL [R1+0x3c], R215 ;  /* 0x00003cd701007387 */ /* 0x0003e20000100800 */
[----:B------:R-:W-:-:S01]  /*38a0*/  FADD R221, R81, R221 ;  /* 0x000000dd51dd7221 */ /* 0x000fc20000000000 */
[----:B------:R-:W-:-:S02]  /*38b0*/  FADD R222, R82, R222 ;  /* 0x000000de52de7221 */ /* 0x000fc40000000000 */
[----:B-1----:R0:W5:Y:S04]  /*38c0*/  LDL.LU R215, [R1+0xb0] ;  /* 0x0000b00001d77983 */ /* 0x0021680000300800 */
[----:B------:R1:W-:Y:S01]  /*38d0*/  STL [R1+0x40], R216 ;  /* 0x000040d801007387 */ /* 0x0003e20000100800 */
[----:B------:R-:W-:-:S03]  /*38e0*/  FADD R223, R83, R223 ;  /* 0x000000df53df7221 */ /* 0x000fc60000000000 */
        /* <DEDUP_REMOVED lines=13> */
[----:B------:R1:W-:Y:S04]  /*39c0*/  STL [R1+0x54], R221 ;  /* 0x000054dd01007387 */ /* 0x0003e80000100800 */
        /* <DEDUP_REMOVED lines=12> */
[----:B-1----:R0:W5:Y:S01]  /*3a90*/  LDL.LU R227, [R1+0x80] ;  /* 0x0000800001e37983 */ /* 0x0021620000300800 */
        /* <DEDUP_REMOVED lines=82> */
[----:B0-----:R-:W-:-:S06]  /*3fc0*/  UMOV UR6, URZ ;  /* 0x0000003f00067c82 */ /* 0x001fcc0008000000 */
.L_x_24:
[----:B------:R-:W-:Y:S05]  /*3fd0*/  @!P1 BRA `(.L_x_25) ;  /* 0x0000000000049947 */ /* 0x000fea0003800000 */
[----:B------:R-:W-:Y:S01]  /*3fe0*/  BPT.TRAP 0x1 ;  /* 0x000000040000795c */ /* 0x000fe20000300000 */
.L_x_25:
[----:B------:R-:W-:Y:S02]  /*3ff0*/  UISETP.GT.U32.AND UP0, UPT, UR13, 0x1, UPT ;  /* 0x000000010d00788c */ /* 0x000fe4000bf04070 */
[----:B------:R-:W-:-:S04]  /*4000*/  ULEA UR8, UR25, UR11, 0x3 ;  /* 0x0000000b19087291 */ /* 0x000fc8000f8e183f */
[----:B------:R-:W-:Y:S01]  /*4010*/  UIADD3 UR8, UR8, 0x20, URZ ;  /* 0x0000002008087890 */ /* 0x000fe2000fffe03f */
[----:B------:R-:W-:-:S03]  /*4020*/  PLOP3.LUT P0, PT, PT, PT, UP0, 0x80, 0x0 ;  /* 0x000000000000781c */ /* 0x000fc60003f0f008 */
[----:B------:R-:W-:-:S09]  /*4030*/  UPRMT UR8, URZ, 0x654, UR8 ;  /* 0x000006543f087896 */ /* 0x000fd20008000008 */
[----:B------:R-:W-:Y:S01]  /*4040*/  SYNCS.ARRIVE.TRANS64.RED.A1T0 RZ, [UR8], RZ ;  /* 0x000000ffffff79a7 */ /* 0x000fe20008100408 */
[----:B------:R-:W-:Y:S05]  /*4050*/  @P0 BRA `(.L_x_26) ;  /* 0x0000000000040947 */ /* 0x000fea0003800000 */
[----:B------:R-:W-:Y:S01]  /*4060*/  BPT.TRAP 0x1 ;  /* 0x000000040000795c */ /* 0x000fe20000300000 */
.L_x_26:
[----:B------:R-:W-:Y:S02]  /*4070*/  UISETP.GT.AND UP2, UPT, UR26, 0x1, UPT ;  /* 0x000000011a00788c */ /* 0x000fe4000bf44270 */
[----:B------:R-:W-:Y:S02]  /*4080*/  UIADD3 UR23, UR23, 0x1, URZ ;  /* 0x0000000117177890 */ /* 0x000fe4000fffe03f */
[----:B------:R-:W-:Y:S02]  /*4090*/  UIADD3 UR25, UR25, 0x1, URZ ;  /* 0x0000000119197890 */ /* 0x000fe4000fffe03f */
[----:B------:R-:W-:Y:S01]  /*40a0*/  PLOP3.LUT P0, PT, PT, PT, UP2, 0x80, 0x0 ;  /* 0x000000000000781c */ /* 0x000fe20003f0f028 */
[----:B------:R-:W-:Y:S02]  /*40b0*/  UISETP.NE.AND UP0, UPT, UR23, 0x4, UPT ;  /* 0x000000041700788c */ /* 0x000fe4000bf05270 */
[----:B------:R-:W-:Y:S02]  /*40c0*/  UIADD3 UR16, UR26, -0x1, URZ ;  /* 0xffffffff1a107890 */ /* 0x000fe4000fffe03f */
[----:B------:R-:W-:-:S02]  /*40d0*/  USEL UR8, URZ, 0x1, UP0 ;  /* 0x000000013f087887 */ /* 0x000fc40008000000 */
[----:B------:R-:W-:Y:S02]  /*40e0*/  UISETP.NE.AND UP1, UPT, UR25, 0x4, UPT ;  /* 0x000000041900788c */ /* 0x000fe4000bf25270 */
[----:B------:R-:W-:Y:S02]  /*40f0*/  ULOP3.LUT UR24, UR24, UR8, URZ, 0x3c, !UPT ;  /* 0x0000000818187292 */ /* 0x000fe4000f8e3c3f */
[----:B------:R-:W-:Y:S02]  /*4100*/  USEL UR23, UR23, URZ, UP0 ;  /* 0x0000003f17177287 */ /* 0x000fe40008000000 */
[----:B------:R-:W-:Y:S01]  /*4110*/  USEL UR25, UR25, URZ, UP1 ;  /* 0x0000003f19197287 */ /* 0x000fe20008800000 */
[----:B------:R-:W-:Y:S01]  /*4120*/  UMOV UR8, 0x1 ;  /* 0x0000000100087882 */ /* 0x000fe20000000000 */
[----:B------:R-:W-:Y:S01]  /*4130*/  UMOV UR26, UR16 ;  /* 0x00000010001a7c82 */ /* 0x000fe20008000000 */
[----:B------:R-:W-:Y:S09]  /*4140*/  @P0 BRA `(.L_x_27) ;  /* 0xffffffec002c0947 */ /* 0x000ff2000383ffff */
.L_x_19:
[----:B------:R-:W-:-:S04]  /*4150*/  UISETP.NE.AND UP0, UPT, UR6, URZ, UPT ;  /* 0x0000003f0600728c */ /* 0x000fc8000bf05270 */
[----:B------:R-:W-:-:S06]  /*4160*/  USEL UR6, URZ, 0x1, !UP0 ;  /* 0x000000013f067887 */ /* 0x000fcc000c000000 */
[----:B------:R-:W-:-:S13]  /*4170*/  ISETP.NE.AND P0, PT, RZ, UR6, PT ;  /* 0x00000006ff007c0c */ /* 0x000fda000bf05270 */
[----:B------:R-:W-:Y:S05]  /*4180*/  @!P0 BRA `(.L_x_28) ;  /* 0x0000000c00c48947 */ /* 0x000fea0003800000 */
[----:B------:R-:W-:Y:S02]  /*4190*/  WARPGROUP.DEPBAR.LE gsb0, 0x0 ;  /* 0x00008000000079c5 */ /* 0x000fe40000010000 */
[----:B-----5:R-:W-:Y:S01]  /*41a0*/  FADD R227, R89, R227 ;  /* 0x000000e359e37221 */ /* 0x020fe20000000000 */
[----:B------:R-:W-:-:S04]  /*41b0*/  FADD R228, R88, R228 ;  /* 0x000000e458e47221 */ /* 0x000fc80000000000 */
[----:B------:R2:W-:Y:S04]  /*41c0*/  STL [R1+0x80], R227 ;  /* 0x000080e301007387 */ /* 0x0005e80000100800 */
[----:B--2---:R-:W2:Y:S04]  /*41d0*/  LDL.LU R227, [R1+0x6c] ;  /* 0x00006c0001e37983 */ /* 0x004ea80000300800 */
[----:B--2---:R2:W-:Y:S04]  /*41e0*/  STL [R1+0x84], R227 ;  /* 0x000084e301007387 */ /* 0x0045e80000100800 */
        /* <DEDUP_REMOVED lines=52> */
[----:B--2---:R-:W2:Y:S01]  /*4530*/  LDL.LU R227, [R1] ;  /* 0x0000000001e37983 */ /* 0x004ea20000300800 */
[----:B------:R-:W-:Y:S01]  /*4540*/  FADD R226, R90, R226 ;  /* 0x000000e25ae27221 */ /* 0x000fe20000000000 */
        /* <DEDUP_REMOVED lines=97> */
[----:B--2---:R-:W-:-:S05]  /*4b60*/  FADD R227, R60, R227 ;  /* 0x000000e33ce37221 */ /* 0x004fca0000000000 */
[----:B------:R2:W-:Y:S04]  /*4b70*/  STL [R1], R227 ;  /* 0x000000e301007387 */ /* 0x0005e80000100800 */
[----:B--2---:R-:W2:Y:S02]  /*4b80*/  LDL.LU R227, [R1+0xec] ;  /* 0x0000ec0001e37983 */ /* 0x004ea40000300800 */
[----:B--2---:R-:W-:-:S05]  /*4b90*/  FADD R227, R61, R227 ;  /* 0x000000e33de37221 */ /* 0x004fca0000000000 */
[----:B------:R2:W-:Y:S04]  /*4ba0*/  STL [R1+0x4], R227 ;  /* 0x000004e301007387 */ /* 0x0005e80000100800 */
        /* <DEDUP_REMOVED lines=78> */
[----:B--2---:R2:W5:Y:S02]  /*5090*/  LDL.LU R227, [R1+0x80] ;  /* 0x0000800001e37983 */ /* 0x0045640000300800 */
.L_x_28:
[----:B------:R-:W-:Y:S02]  /*50a0*/  WARPGROUP.DEPBAR.LE gsb0, 0x0 ;  /* 0x00008000000079c5 */ /* 0x000fe40000010000 */
[----:B------:R-:W3:Y:S02]  /*50b0*/  LDC R24, c[0x0][0x28c] ;  /* 0x0000a300ff187b82 */ /* 0x000ee40000000800 */
[----:B---3--:R-:W-:-:S13]  /*50c0*/  ISETP.GE.AND P0, PT, R24, 0x1, PT ;  /* 0x000000011800780c */ /* 0x008fda0003f06270 */
[----:B------:R-:W-:Y:S05]  /*50d0*/  @!P0 BRA `(.L_x_29) ;  /* 0x0000000000408947 */ /* 0x000fea0003800000 */
[----:B------:R-:W-:-:S06]  /*50e0*/  UISETP.NE.AND UP0, UPT, UR22, 0x3, UPT ;  /* 0x000000031600788c */ /* 0x000fcc000bf05270 */
[----:B------:R-:W-:-:S13]  /*50f0*/  PLOP3.LUT P0, PT, PT, PT, UP0, 0x80, 0x0 ;  /* 0x000000000000781c */ /* 0x000fda0003f0f008 */
[----:B------:R-:W-:Y:S05]  /*5100*/  @!P0 BRA `(.L_x_30) ;  /* 0x0000000000048947 */ /* 0x000fea0003800000 */
[----:B------:R-:W-:Y:S01]  /*5110*/  BPT.TRAP 0x1 ;  /* 0x000000040000795c */ /* 0x000fe20000300000 */
.L_x_30:
[----:B------:R-:W-:-:S04]  /*5120*/  UISETP.LT.AND UP0, UPT, UR9, 0x1, UPT ;  /* 0x000000010900788c */ /* 0x000fc8000bf01270 */
[----:B------:R-:W-:Y:S02]  /*5130*/  USEL UR6, UR9, 0x1, UP0 ;  /* 0x0000000109067887 */ /* 0x000fe40008000000 */
[----:B------:R-:W-:Y:S02]  /*5140*/  UISETP.GT.U32.AND UP0, UPT, UR13, 0x1, UPT ;  /* 0x000000010d00788c */ /* 0x000fe4000bf04070 */
[----:B------:R-:W-:-:S04]  /*5150*/  UIADD3 UR6, UR5, UR9, -UR6 ;  /* 0x0000000905067290 */ /* 0x000fc8000fffe806 */
[----:B------:R-:W-:Y:S01]  /*5160*/  USHF.L.U32 UR6, UR6, 0x3, URZ ;  /* 0x0000000306067899 */ /* 0x000fe2000800063f */
[----:B------:R-:W-:-:S03]  /*5170*/  PLOP3.LUT P0, PT, PT, PT, UP0, 0x80, 0x0 ;  /* 0x000000000000781c */ /* 0x000fc60003f0f008 */
[----:B------:R-:W-:-:S04]  /*5180*/  ULOP3.LUT UR6, UR6, 0x18, URZ, 0xc0, !UPT ;  /* 0x0000001806067892 */ /* 0x000fc8000f8ec03f */
[----:B------:R-:W-:-:S04]  /*5190*/  UIADD3 UR6, UR11, 0x20, UR6 ;  /* 0x000000200b067890 */ /* 0x000fc8000fffe006 */
[----:B------:R-:W-:-:S09]  /*51a0*/  UPRMT UR6, URZ, 0x654, UR6 ;  /* 0x000006543f067896 */ /* 0x000fd20008000006 */
[----:B------:R-:W-:Y:S01]  /*51b0*/  SYNCS.ARRIVE.TRANS64.RED.A1T0 RZ, [UR6], RZ ;  /* 0x000000ffffff79a7 */ /* 0x000fe20008100406 */
[----:B------:R-:W-:Y:S05]  /*51c0*/  @P0 BRA `(.L_x_29) ;  /* 0x0000000000040947 */ /* 0x000fea0003800000 */
[----:B------:R-:W-:Y:S01]  /*51d0*/  BPT.TRAP 0x1 ;  /* 0x000000040000795c */ /* 0x000fe20000300000 */
.L_x_29:
[----:B------:R3:W-:Y:S01]  /*51e0*/  STL [R1+0x88], R3 ;  /* 0x0000880301007387 */ /* 0x0007e20000100800 */
[----:B------:R-:W4:Y:S01]  /*51f0*/  LDC R28, c[0x0][0x288] ;  /* 0x0000a200ff1c7b82 */ /* 0x000f220000000800 */
[----:B------:R-:W-:Y:S02]  /*5200*/  ULDC UR6, c[0x0][0x284] ;  /* 0x0000a10000067ab9 */ /* 0x000fe40000000800 */
[----:B---3--:R-:W3:Y:S04]  /*5210*/  LDL.LU R3, [R1+0x78] ;  /* 0x0000780001037983 */ /* 0x008ee80000300800 */
[----:B------:R0:W-:Y:S04]  /*5220*/  STL [R1+0x84], R2 ;  /* 0x0000840201007387 */ /* 0x0001e80000100800 */
[----:B0-----:R-:W2:Y:S04]  /*5230*/  LDL.LU R2, [R1+0x7c] ;  /* 0x00007c0001027983 */ /* 0x001ea80000300800 */
[----:B-----5:R0:W-:Y:S02]  /*5240*/  STL [R1+0x80], R0 ;  /* 0x0000800001007387 */ /* 0x0201e40000100800 */
[----:B0-----:R-:W0:Y:S02]  /*5250*/  S2R R0, SR_TID.X ;  /* 0x0000000000007919 */ /* 0x001e240000002100 */
[----:B0-----:R-:W-:-:S02]  /*5260*/  SHF.R.U32.HI R24, RZ, 0x2, R0 ;  /* 0x00000002ff187819 */ /* 0x001fc40000011600 */
[----:B------:R-:W-:Y:S02]  /*5270*/  LOP3.LUT R26, R0, 0x60, RZ, 0xc0, !PT ;  /* 0x00000060001a7812 */ /* 0x000fe400078ec0ff */
[----:B------:R-:W-:Y:S02]  /*5280*/  SHF.R.U32.HI R27, RZ, 0x7, R0 ;  /* 0x00000007ff1b7819 */ /* 0x000fe40000011600 */
[----:B------:R-:W-:Y:S02]  /*5290*/  LOP3.LUT R25, R24, 0x7, RZ, 0xc0, !PT ;  /* 0x0000000718197812 */ /* 0x000fe400078ec0ff */
[----:B------:R-:W-:Y:S02]  /*52a0*/  SHF.R.U32.HI R26, RZ, 0x1, R26 ;  /* 0x00000001ff1a7819 */ /* 0x000fe4000001161a */
[----:B------:R-:W-:Y:S02]  /*52b0*/  LOP3.LUT R24, R27, 0x1, RZ, 0xc0, !PT ;  /* 0x000000011b187812 */ /* 0x000fe400078ec0ff */
[----:B------:R-:W-:Y:S01]  /*52c0*/  IADD3 R31, RZ, -R26, -R25 ;  /* 0x8000001aff1f7210 */ /* 0x000fe20007ffe819 */
[C---:B------:R-:W-:Y:S01]  /*52d0*/  IMAD.SHL.U32 R32, R0.reuse, 0x2, RZ ;  /* 0x0000000200207824 */ /* 0x040fe200078e00ff */
[----:B------:R-:W-:Y:S01]  /*52e0*/  LOP3.LUT R27, R0, 0x3, RZ, 0xc0, !PT ;  /* 0x00000003001b7812 */ /* 0x000fe200078ec0ff */
[----:B------:R-:W-:-:S02]  /*52f0*/  IMAD.SHL.U32 R30, R24, 0x40, RZ ;  /* 0x00000040181e7824 */ /* 0x000fc400078e00ff */
[----:B------:R-:W-:Y:S02]  /*5300*/  IMAD R31, R24, -0x40, R31 ;  /* 0xffffffc0181f7824 */ /* 0x000fe400078e021f */
[----:B---3--:R-:W-:Y:S02]  /*5310*/  IMAD.SHL.U32 R29, R3, 0x80, RZ ;  /* 0x00000080031d7824 */ /* 0x008fe400078e00ff */
[----:B------:R0:W5:Y:S01]  /*5320*/  LDL.LU R3, [R1+0x88] ;  /* 0x0000880001037983 */ /* 0x0001620000300800 */
[----:B------:R-:W-:Y:S01]  /*5330*/  LOP3.LUT R43, R30, 0x40, R25, 0xe2, !PT ;  /* 0x000000401e2b7812 */ /* 0x000fe200078ee219 */
[----:B----4-:R-:W-:Y:S01]  /*5340*/  IMAD R42, R27, -0x2, R28 ;  /* 0xfffffffe1b2a7824 */ /* 0x010fe200078e021c */
[----:B------:R-:W-:Y:S01]  /*5350*/  ISETP.GE.AND P0, PT, R29, R28, PT ;  /* 0x0000001c1d00720c */ /* 0x000fe20003f06270 */
[C---:B--2---:R-:W-:Y:S02]  /*5360*/  IMAD.SHL.U32 R24, R2.reuse, 0x100, RZ ;  /* 0x0000010002187824 */ /* 0x044fe400078e00ff */
[----:B------:R-:W-:-:S02]  /*5370*/  IMAD.WIDE R38, R2, 0x100, RZ ;  /* 0x0000010002267825 */ /* 0x000fc400078e02ff */
[----:B------:R0:W5:Y:S04]  /*5380*/  LDL.LU R2, [R1+0x84] ;  /* 0x0000840001027983 */ /* 0x0001680000300800 */
[----:B------:R0:W5:Y:S01]  /*5390*/  LDL.LU R0, [R1+0x80] ;  /* 0x0000800001007983 */ /* 0x0001620000300800 */
[----:B------:R-:W-:Y:S01]  /*53a0*/  ISETP.GE.OR P0, PT, R24, UR6, P0 ;  /* 0x0000000618007c0c */ /* 0x000fe20008706670 */
[----:B------:R-:W-:Y:S01]  /*53b0*/  IMAD.IADD R42, R42, 0x1, -R29 ;  /* 0x000000012a2a7824 */ /* 0x000fe200078e0a1d */
[----:B------:R-:W-:Y:S01]  /*53c0*/  IADD3 R41, -R24, UR6, R31 ;  /* 0x0000000618297c10 */ /* 0x000fe2000fffe11f */
[----:B------:R-:W-:Y:S01]  /*53d0*/  IMAD.MOV.U32 R40, RZ, RZ, -0x1 ;  /* 0xffffffffff287424 */ /* 0x000fe200078e00ff */
[----:B------:R-:W-:Y:S02]  /*53e0*/  LOP3.LUT R43, R38, R43, R26, 0xfe, !PT ;  /* 0x0000002b262b7212 */ /* 0x000fe400078efe1a */
[----:B------:R-:W-:-:S07]  /*53f0*/  LOP3.LUT R32, R29, 0x6, R32, 0xf8, !PT ;  /* 0x000000061d207812 */ /* 0x000fce00078ef820 */
[----:B0-----:R-:W-:Y:S05]  /*5400*/  @P0 BRA `(.L_x_31) ;  /* 0x00000090000c0947 */ /* 0x001fea0003800000 */
[----:B------:R-:W0:Y:S01]  /*5410*/  LDC.64 R28, c[0x0][0x5c8] ;  /* 0x00017200ff1c7b82 */ /* 0x000e220000000a00 */
[----:B------:R-:W-:Y:S01]  /*5420*/  USHF.R.S32.HI UR7, URZ, 0x1f, UR12 ;  /* 0x0000001f3f077899 */ /* 0x000fe2000801140c */
[--C-:B------:R-:W-:Y:S01]  /*5430*/  SHF.R.S32.HI R33, RZ, 0x1f, R32.reuse ;  /* 0x0000001fff217819 */ /* 0x100fe20000011420 */
[----:B------:R-:W-:Y:S01]  /*5440*/  ULDC.64 UR10, c[0x0][0x5d0] ;  /* 0x00017400000a7ab9 */ /* 0x000fe20000000a00 */
[----:B------:R-:W-:Y:S01]  /*5450*/  BSSY B0, `(.L_x_31) ;  /* 0x00008fe000007945 */ /* 0x000fe20003800000 */
[----:B------:R-:W-:Y:S02]  /*5460*/  UIMAD UR6, UR7, UR10, URZ ;  /* 0x0000000a070672a4 */ /* 0x000fe4000f8e023f */
[----:B------:R-:W-:Y:S02]  /*5470*/  IMAD.U32 R27, RZ, RZ, UR10 ;  /* 0x0000000aff1b7e24 */ /* 0x000fe4000f8e00ff */
[----:B------:R-:W-:Y:S02]  /*5480*/  UIMAD UR6, UR12, UR11, UR6 ;  /* 0x0000000b0c0672a4 */ /* 0x000fe4000f8e0206 */
[----:B------:R-:W-:Y:S01]  /*5490*/  IMAD.WIDE.U32 R26, R27, UR12, R32 ;  /* 0x0000000c1b1a7c25 */ /* 0x000fe2000f8e0020 */
[----:B------:R-:W-:-:S03]  /*54a0*/  ULDC.64 UR10, c[0x0][0x5c0] ;  /* 0x00017000000a7ab9 */ /* 0x000fc60000000a00 */
[----:B------:R-:W-:Y:S02]  /*54b0*/  VIADD R27, R27, UR6 ;  /* 0x000000061b1b7c36 */ /* 0x000fe40008000000 */
[-C--:B0-----:R-:W-:Y:S01]  /*54c0*/  IMAD R24, R39, R28.reuse, RZ ;  /* 0x0000001c27187224 */ /* 0x081fe200078e02ff */
[----:B------:R-:W-:Y:S01]  /*54d0*/  SHF.L.U64.HI R34, R28, 0x3, R29 ;  /* 0x000000031c227819 */ /* 0x000fe2000001021d */
[----:B------:R-:W-:-:S04]  /*54e0*/  IMAD.WIDE.U32 R26, R43, R28, R26 ;  /* 0x0000001c2b1a7225 */ /* 0x000fc800078e001a */
[----:B------:R-:W-:Y:S01]  /*54f0*/  IMAD R25, R43, R29, R24 ;  /* 0x0000001d2b197224 */ /* 0x000fe200078e0218 */
[----:B------:R-:W-:Y:S01]  /*5500*/  IADD3 R24, P2, R26, UR10, RZ ;  /* 0x0000000a1a187c10 */ /* 0x000fe2000ff5e0ff */
[C---:B------:R-:W-:Y:S01]  /*5510*/  IMAD.SHL.U32 R35, R28.reuse, 0x8, RZ ;  /* 0x000000081c237824 */ /* 0x040fe200078e00ff */
[----:B------:R-:W-:Y:S01]  /*5520*/  LEA R30, P3, R28, R26, 0x7 ;  /* 0x0000001a1c1e7211 */ /* 0x000fe200078638ff */
[----:B------:R-:W-:-:S03]  /*5530*/  IMAD.IADD R27, R27, 0x1, R25 ;  /* 0x000000011b1b7824 */ /* 0x000fc600078e0219 */
[----:B------:R-:W-:Y:S02]  /*5540*/  IADD3 R26, P1, P0, R26, UR10, R35 ;  /* 0x0000000a1a1a7c10 */ /* 0x000fe4000f83e023 */
[----:B------:R-:W-:Y:S02]  /*5550*/  IADD3.X R25, R27, UR11, RZ, P2, !PT ;  /* 0x0000000b1b197c10 */ /* 0x000fe400097fe4ff */
[----:B------:R-:W-:Y:S02]  /*5560*/  FSETP.NEU.AND P2, PT, RZ, UR21, PT ;  /* 0x00000015ff007c0b */ /* 0x000fe4000bf4d000 */
[----:B------:R-:W-:Y:S02]  /*5570*/  LEA.HI.X R31, R28, R27, R29, 0x7, P3 ;  /* 0x0000001b1c1f7211 */ /* 0x000fe400018f3c1d */
[C---:B------:R-:W-:Y:S02]  /*5580*/  IADD3 R28, P3, R30.reuse, UR10, RZ ;  /* 0x0000000a1e1c7c10 */ /* 0x040fe4000ff7e0ff */
[----:B------:R-:W-:-:S02]  /*5590*/  IADD3 R30, P5, P6, R30, UR10, R35 ;  /* 0x0000000a1e1e7c10 */ /* 0x000fc4000febe023 */
[----:B------:R-:W-:Y:S02]  /*55a0*/  IADD3.X R29, R31, UR11, RZ, P3, !PT ;  /* 0x0000000b1f1d7c10 */ /* 0x000fe40009ffe4ff */
[--C-:B------:R-:W-:Y:S02]  /*55b0*/  IADD3.X R27, R27, UR11, R34.reuse, P1, P0 ;  /* 0x0000000b1b1b7c10 */ /* 0x100fe40008fe0422 */
[----:B------:R-:W-:Y:S01]  /*55c0*/  IADD3.X R31, R31, UR11, R34, P5, P6 ;  /* 0x0000000b1f1f7c10 */ /* 0x000fe2000afec422 */
[----:B------:R-:W-:Y:S06]  /*55d0*/  @!P2 BRA `(.L_x_32) ;  /* 0x0000006c0014a947 */ /* 0x000fec0003800000 */
[----:B------:R-:W-:Y:S01]  /*55e0*/  ULDC.64 UR10, c[0x0][0x5b8] ;  /* 0x00016e00000a7ab9 */ /* 0x000fe20000000a00 */
[----:B------:R-:W-:Y:S01]  /*55f0*/  ISETP.GE.AND P0, PT, R41, 0x1, PT ;  /* 0x000000012900780c */ /* 0x000fe20003f06270 */
[----:B------:R-:W-:Y:S02]  /*5600*/  UIMAD UR6, UR7, UR10, URZ ;  /* 0x0000000a070672a4 */ /* 0x000fe4000f8e023f */
[----:B------:R-:W-:Y:S01]  /*5610*/  IMAD.U32 R35, RZ, RZ, UR10 ;  /* 0x0000000aff237e24 */ /* 0x000fe2000f8e00ff */
[----:B------:R-:W-:Y:S01]  /*5620*/  BSSY B1, `(.L_x_33) ;  /* 0x0000010000017945 */ /* 0x000fe20003800000 */
[----:B------:R-:W-:Y:S01]  /*5630*/  ISETP.LT.OR P3, PT, R42, 0x1, !P0 ;  /* 0x000000012a00780c */ /* 0x000fe20004761670 */
[----:B------:R-:W-:Y:S02]  /*5640*/  UIMAD UR6, UR12, UR11, UR6 ;  /* 0x0000000b0c0672a4 */ /* 0x000fe4000f8e0206 */
[----:B------:R-:W-:Y:S01]  /*5650*/  IMAD.WIDE.U32 R32, R35, UR12, R32 ;  /* 0x0000000c23207c25 */ /* 0x000fe2000f8e0020 */
[----:B------:R-:W-:-:S03]  /*5660*/  ULDC.64 UR10, c[0x0][0x5a8] ;  /* 0x00016a00000a7ab9 */ /* 0x000fc60000000a00 */
[----:B------:R-:W-:Y:S02]  /*5670*/  IMAD.MOV.U32 R36, RZ, RZ, R32 ;  /* 0x000000ffff247224 */ /* 0x000fe400078e0020 */
[----:B------:R-:W-:Y:S01]  /*5680*/  VIADD R37, R33, UR6 ;  /* 0x0000000621257c36 */ /* 0x000fe20008000000 */
[----:B------:R-:W-:Y:S02]  /*5690*/  ULDC.64 UR6, c[0x0][0x5b0] ;  /* 0x00016c0000067ab9 */ /* 0x000fe40000000a00 */
[----:B------:R-:W-:Y:S02]  /*56a0*/  IMAD R34, R39, UR6, RZ ;  /* 0x0000000627227c24 */ /* 0x000fe4000f8e02ff */
[----:B------:R-:W-:-:S04]  /*56b0*/  IMAD.WIDE.U32 R32, R43, UR6, R36 ;  /* 0x000000062b207c25 */ /* 0x000fc8000f8e0024 */
[--C-:B------:R-:W-:Y:S01]  /*56c0*/  IMAD R35, R43, UR7, R34.reuse ;  /* 0x000000072b237c24 */ /* 0x100fe2000f8e0222 */
[----:B------:R-:W-:Y:S02]  /*56d0*/  IADD3 R32, P1, R32, UR10, RZ ;  /* 0x0000000a20207c10 */ /* 0x000fe4000ff3e0ff */
[----:B------:R-:W-:Y:S02]  /*56e0*/  PRMT R34, RZ, 0x7610, R34 ;  /* 0x00007610ff227816 */ /* 0x000fe40000000022 */
[----:B------:R-:W-:Y:S01]  /*56f0*/  IADD3.X R33, R33, UR11, R35, P1, !PT ;  /* 0x0000000b21217c10 */ /* 0x000fe20008ffe423 */
[----:B------:R-:W-:Y:S08]  /*5700*/  @P3 BRA `(.L_x_34) ;  /* 0x0000000000043947 */ /* 0x000ff00003800000 */
[----:B------:R0:W5:Y:S02]  /*5710*/  LDG.E.U8 R34, desc[UR14][R32.64] ;  /* 0x0000000e20227981 */ /* 0x000164000c1e1100 */
.L_x_34:
[----:B------:R-:W-:Y:S05]  /*5720*/  BSYNC B1 ;  /* 0x0000000000017941 */ /* 0x000fea0003800000 */
.L_x_33:
[----:B-----5:R-:W-:Y:S01]  /*5730*/  LOP3.LUT R34, R34, 0xff, RZ, 0xc0, !PT ;  /* 0x000000ff22227812 */ /* 0x020fe200078ec0ff */
[----:B------:R-:W-:Y:S01]  /*5740*/  BSSY B1, `(.L_x_35) ;  /* 0x000000b000017945 */ /* 0x000fe20003800000 */
[----:B------:R-:W-:Y:S02]  /*5750*/  ISETP.LT.OR P2, PT, R42, 0x2, !P0 ;  /* 0x000000022a00780c */ /* 0x000fe40004741670 */
[----:B------:R-:W-:-:S05]  /*5760*/  F2FP.F16.E4M3.UNPACK_B R34, R34 ;  /* 0x00000022ff22723e */ /* 0x000fca00020006ff */
[----:B------:R-:W-:-:S05]  /*5770*/  HADD2.F32 R34, -RZ, R34.H0_H0 ;  /* 0x20000022ff227230 */ /* 0x000fca0000004100 */
[----:B------:R-:W-:Y:S01]  /*5780*/  FMUL R35, R34, UR21 ;  /* 0x0000001522237c20 */ /* 0x000fe20008400000 */
[----:B------:R-:W-:-:S03]  /*5790*/  PRMT R34, RZ, 0x7610, R34 ;  /* 0x00007610ff227816 */ /* 0x000fc60000000022 */
[----:B------:R-:W-:-:S05]  /*57a0*/  FFMA R35, R228, UR20, R35 ;  /* 0x00000014e4237c23 */ /* 0x000fca0008000023 */
[----:B------:R-:W-:-:S05]  /*57b0*/  F2FP.SATFINITE.E4M3.F32.PACK_AB_MERGE_C R35, RZ, R35, RZ ;  /* 0x00000023ff23723e */ /* 0x000fca00048070ff */
[----:B------:R2:W-:Y:S01]  /*57c0*/  @!P3 STG.E.U8 desc[UR14][R24.64], R35 ;  /* 0x000000231800b986 */ /* 0x0005e2000c10110e */
[----:B------:R-:W-:Y:S05]  /*57d0*/  @P2 BRA `(.L_x_36) ;  /* 0x0000000000042947 */ /* 0x000fea0003800000 */
[----:B------:R3:W5:Y:S02]  /*57e0*/  LDG.E.U8 R34, desc[UR14][R32.64+0x1] ;  /* 0x0000010e20227981 */ /* 0x000764000c1e1100 */
.L_x_36:
[----:B------:R-:W-:Y:S05]  /*57f0*/  BSYNC B1 ;  /* 0x0000000000017941 */ /* 0x000fea0003800000 */
.L_x_35:
[----:B-----5:R-:W-:Y:S01]  /*5800*/  LOP3.LUT R34, R34, 0xff, RZ, 0xc0, !PT ;  /* 0x000000ff22227812 */ /* 0x020fe200078ec0ff */
[----:B------:R-:W-:Y:S01]  /*5810*/  BSSY B1, `(.L_x_37) ;  /* 0x0000013000017945 */ /* 0x000fe20003800000 */
[----:B------:R-:W-:Y:S02]  /*5820*/  IADD3 R45, P1, R43, 0x8, RZ ;  /* 0x000000082b2d7810 */ /* 0x000fe40007f3e0ff */
[----:B------:R-:W-:-:S03]  /*5830*/  F2FP.F16.E4M3.UNPACK_B R34, R34 ;  /* 0x00000022ff22723e */ /* 0x000fc600020006ff */
[----:B--2---:R-:W-:Y:S01]  /*5840*/  IMAD.X R35, RZ, RZ, R39, P1 ;  /* 0x000000ffff237224 */ /* 0x004fe200008e0627 */
[----:B------:R-:W-:Y:S01]  /*5850*/  ISETP.GE.AND P1, PT, R41, 0x9, PT ;  /* 0x000000092900780c */ /* 0x000fe20003f26270 */
[----:B------:R-:W-:Y:S02]  /*5860*/  HADD2.F32 R34, -RZ, R34.H0_H0 ;  /* 0x20000022ff227230 */ /* 0x000fe40000004100 */
[----:B------:R-:W-:Y:S01]  /*5870*/  IMAD R46, R35, UR6, RZ ;  /* 0x00000006232e7c24 */ /* 0x000fe2000f8e02ff */
[----:B------:R-:W-:Y:S02]  /*5880*/  ISETP.LT.OR P5, PT, R42, 0x1, !P1 ;  /* 0x000000012a00780c */ /* 0x000fe40004fa1670 */
[----:B------:R-:W-:Y:S01]  /*5890*/  FMUL R44, R34, UR21 ;  /* 0x00000015222c7c20 */ /* 0x000fe20008400000 */
[----:B------:R-:W-:-:S04]  /*58a0*/  IMAD.WIDE.U32 R34, R45, UR6, R36 ;  /* 0x000000062d227c25 */ /* 0x000fc8000f8e0024 */
[----:B------:R-:W-:Y:S01]  /*58b0*/  FFMA R44, R227, UR20, R44 ;  /* 0x00000014e32c7c23 */ /* 0x000fe2000800002c */
[----:B------:R-:W-:Y:S01]  /*58c0*/  IMAD R45, R45, UR7, R46 ;  /* 0x000000072d2d7c24 */ /* 0x000fe2000f8e022e */
[----:B------:R-:W-:-:S03]  /*58d0*/  IADD3 R34, P3, R34, UR10, RZ ;  /* 0x0000000a22227c10 */ /* 0x000fc6000ff7e0ff */
[----:B------:R-:W-:Y:S02]  /*58e0*/  F2FP.SATFINITE.E4M3.F32.PACK_AB_MERGE_C R47, RZ, R44, RZ ;  /* 0x0000002cff2f723e */ /* 0x000fe400048070ff */
[----:B------:R-:W-:Y:S02]  /*58f0*/  IADD3.X R35, R35, UR11, R45, P3, !PT ;  /* 0x0000000b23237c10 */ /* 0x000fe40009ffe42d */
[----:B------:R-:W-:Y:S01]  /*5900*/  PRMT R44, RZ, 0x7610, R44 ;  /* 0x00007610ff2c7816 */ /* 0x000fe2000000002c */
[----:B------:R2:W-:Y:S01]  /*5910*/  @!P2 STG.E.U8 desc[UR14][R24.64+0x1], R47 ;  /* 0x0000012f1800a986 */ /* 0x0005e2000c10110e */
[----:B------:R-:W-:Y:S05]  /*5920*/  @P5 BRA `(.L_x_38) ;  /* 0x0000000000045947 */ /* 0x000fea0003800000 */
[----:B------:R4:W5:Y:S02]  /*5930*/  LDG.E.U8 R44, desc[UR14][R34.64] ;  /* 0x0000000e222c7981 */ /* 0x000964000c1e1100 */
.L_x_38:
[----:B------:R-:W-:Y:S05]  /*5940*/  BSYNC B1 ;  /* 0x0000000000017941 */ /* 0x000fea0003800000 */
.L_x_37:
        /* <DEDUP_REMOVED lines=12> */
.L_x_40:
[----:B------:R-:W-:Y:S05]  /*5a10*/  BSYNC B1 ;  /* 0x0000000000017941 */ /* 0x000fea0003800000 */
.L_x_39:
[----:B-----5:R-:W-:Y:S01]  /*5a20*/  LOP3.LUT R44, R44, 0xff, RZ, 0xc0, !PT ;  /* 0x000000ff2c2c7812 */ /* 0x020fe200078ec0ff */
[----:B------:R-:W-:Y:S01]  /*5a30*/  BSSY B1, `(.L_x_41) ;  /* 0x000000b000017945 */ /* 0x000fe20003800000 */
[----:B------:R-:W-:Y:S02]  /*5a40*/  ISETP.LT.OR P3, PT, R42, 0x9, !P0 ;  /* 0x000000092a00780c */ /* 0x000fe40004761670 */
[----:B------:R-:W-:-:S05]  /*5a50*/  F2FP.F16.E4M3.UNPACK_B R44, R44 ;  /* 0x0000002cff2c723e */ /* 0x000fca00020006ff */
[----:B------:R-:W-:-:S05]  /*5a60*/  HADD2.F32 R44, -RZ, R44.H0_H0 ;  /* 0x2000002cff2c7230 */ /* 0x000fca0000004100 */
[----:B------:R-:W-:-:S04]  /*5a70*/  FMUL R44, R44, UR21 ;  /* 0x000000152c2c7c20 */ /* 0x000fc80008400000 */
[----:B------:R-:W-:-:S05]  /*5a80*/  FFMA R44, R225, UR20, R44 ;  /* 0x00000014e12c7c23 */ /* 0x000fca000800002c */
[----:B0-----:R-:W-:Y:S02]  /*5a90*/  F2FP.SATFINITE.E4M3.F32.PACK_AB_MERGE_C R45, RZ, R44, RZ ;  /* 0x0000002cff2d723e */ /* 0x001fe400048070ff */
[----:B------:R-:W-:-:S03]  /*5aa0*/  PRMT R44, RZ, 0x7610, R44 ;  /* 0x00007610ff2c7816 */ /* 0x000fc6000000002c */
[----:B------:R0:W-:Y:S01]  /*5ab0*/  @!P2 STG.E.U8 desc[UR14][R26.64+0x1], R45 ;  /* 0x0000012d1a00a986 */ /* 0x0001e2000c10110e */
[----:B------:R-:W-:Y:S05]  /*5ac0*/  @P3 BRA `(.L_x_42) ;  /* 0x0000000000043947 */ /* 0x000fea0003800000 */
[----:B------:R0:W5:Y:S02]  /*5ad0*/  LDG.E.U8 R44, desc[UR14][R32.64+0x8] ;  /* 0x0000080e202c7981 */ /* 0x000164000c1e1100 */
.L_x_42:
[----:B------:R-:W-:Y:S05]  /*5ae0*/  BSYNC B1 ;  /* 0x0000000000017941 */ /* 0x000fea0003800000 */
.L_x_41:
[----:B-----5:R-:W-:Y:S01]  /*5af0*/  LOP3.LUT R44, R44, 0xff, RZ, 0xc0, !PT ;  /* 0x000000ff2c2c7812 */ /* 0x020fe200078ec0ff */
[----:B------:R-:W-:Y:S01]  /*5b00*/  BSSY B1, `(.L_x_43) ;  /* 0x000000b000017945 */ /* 0x000fe20003800000 */
[----:B------:R-:W-:Y:S02]  /*5b10*/  ISETP.LT.OR P2, PT, R42, 0xa, !P0 ;  /* 0x0000000a2a00780c */ /* 0x000fe40004741670 */
[----:B------:R-:W-:-:S05]  /*5b20*/  F2FP.F16.E4M3.UNPACK_B R44, R44 ;  /* 0x0000002cff2c723e */ /* 0x000fca00020006ff */
[----:B------:R-:W-:-:S05]  /*5b30*/  HADD2.F32 R44, -RZ, R44.H0_H0 ;  /* 0x2000002cff2c7230 */ /* 0x000fca0000004100 */
[----:B0-----:R-:W-:Y:S01]  /*5b40*/  FMUL R45, R44, UR21 ;  /* 0x000000152c2d7c20 */ /* 0x001fe20008400000 */
[----:B------:R-:W-:-:S03]  /*5b50*/  PRMT R44, RZ, 0x7610, R44 ;  /* 0x00007610ff2c7816 */ /* 0x000fc6000000002c */
[----:B------:R-:W-:-:S05]  /*5b60*/  FFMA R45, R224, UR20, R45 ;  /* 0x00000014e02d7c23 */ /* 0x000fca000800002d */
[----:B------:R-:W-:-:S05]  /*5b70*/  F2FP.SATFINITE.E4M3.F32.PACK_AB_MERGE_C R45, RZ, R45, RZ ;  /* 0x0000002dff2d723e */ /* 0x000fca00048070ff */
[----:B------:R0:W-:Y:S01]  /*5b80*/  @!P3 STG.E.U8 desc[UR14][R24.64+0x8], R45 ;  /* 0x0000082d1800b986 */ /* 0x0001e2000c10110e */
[----:B------:R-:W-:Y:S05]  /*5b90*/  @P2 BRA `(.L_x_44) ;  /* 0x0000000000042947 */ /* 0x000fea0003800000 */
[----:B------:R0:W5:Y:S02]  /*5ba0*/  LDG.E.U8 R44, desc[UR14][R32.64+0x9] ;  /* 0x0000090e202c7981 */ /* 0x000164000c1e1100 */
.L_x_44:
[----:B------:R-:W-:Y:S05]  /*5bb0*/  BSYNC B1 ;  /* 0x0000000000017941 */ /* 0x000fea0003800000 */
.L_x_43:
        /* <DEDUP_REMOVED lines=12> */
.L_x_46:
[----:B------:R-:W-:Y:S05]  /*5c80*/  BSYNC B1 ;  /* 0x0000000000017941 */ /* 0x000fea0003800000 */
.L_x_45:
        /* <DEDUP_REMOVED lines=12> */
.L_x_48:
[----:B------:R-:W-:Y:S05]  /*5d50*/  BSYNC B1 ;  /* 0x0000000000017941 */ /* 0x000fea0003800000 */
.L_x_47:
        /* <DEDUP_REMOVED lines=12> */
.L_x_50:
[----:B------:R-:W-:Y:S05]  /*5e20*/  BSYNC B1 ;  /* 0x0000000000017941 */ /* 0x000fea0003800000 */
.L_x_49:
        /* <DEDUP_REMOVED lines=12> */
.L_x_52:
[----:B------:R-:W-:Y:S05]  /*5ef0*/  BSYNC B1 ;  /* 0x0000000000017941 */ /* 0x000fea0003800000 */
.L_x_51:
        /* <DEDUP_REMOVED lines=12> */
.L_x_54:
[----:B------:R-:W-:Y:S05]  /*5fc0*/  BSYNC B1 ;  /* 0x0000000000017941 */ /* 0x000fea0003800000 */
.L_x_53:
        /* <DEDUP_REMOVED lines=12> */
.L_x_56:
[----:B------:R-:W-:Y:S05]  /*6090*/  BSYNC B1 ;  /* 0x0000000000017941 */ /* 0x000fea0003800000 */
.L_x_55:
        /* <DEDUP_REMOVED lines=12> */
.L_x_58:
[----:B------:R-:W-:Y:S05]  /*6160*/  BSYNC B1 ;  /* 0x0000000000017941 */ /* 0x000fea0003800000 */
.L_x_57:
        /* <DEDUP_REMOVED lines=12> */
.L_x_60:
[----:B------:R-:W-:Y:S05]  /*6230*/  BSYNC B1 ;  /* 0x0000000000017941 */ /* 0x000fea0003800000 */
.L_x_59:
        /* <DEDUP_REMOVED lines=12> */
.L_x_62:
[----:B------:R-:W-:Y:S05]  /*6300*/  BSYNC B1 ;  /* 0x0000000000017941 */ /* 0x000fea0003800000 */
.L_x_61:
        /* <DEDUP_REMOVED lines=12> */
.L_x_64:
[----:B------:R-:W-:Y:S05]  /*63d0*/  BSYNC B1 ;  /* 0x0000000000017941 */ /* 0x000fea0003800000 */
.L_x_63:
        /* <DEDUP_REMOVED lines=12> */
.L_x_66:
[----:B------:R-:W-:Y:S05]  /*64a0*/  BSYNC B1 ;  /* 0x0000000000017941 */ /* 0x000fea0003800000 */
.L_x_65:
        /* <DEDUP_REMOVED lines=12> */
.L_x_68:
[----:B------:R-:W-:Y:S05]  /*6570*/  BSYNC B1 ;  /* 0x0000000000017941 */ /* 0x000fea0003800000 */
.L_x_67:
        /* <DEDUP_REMOVED lines=12> */
.L_x_70:
[----:B------:R-:W-:Y:S05]  /*6640*/  BSYNC B1 ;  /* 0x0000000000017941 */ /* 0x000fea0003800000 */
.L_x_69:
        /* <DEDUP_REMOVED lines=12> */
.L_x_72:
[----:B------:R-:W-:Y:S05]  /*6710*/  BSYNC B1 ;  /* 0x0000000000017941 */ /* 0x000fea0003800000 */
.L_x_71:
        /* <DEDUP_REMOVED lines=12> */
.L_x_74:
[----:B------:R-:W-:Y:S05]  /*67e0*/  BSYNC B1 ;  /* 0x0000000000017941 */ /* 0x000fea0003800000 */
.L_x_73:
        /* <DEDUP_REMOVED lines=12> */
.L_x_76:
[----:B------:R-:W-:Y:S05]  /*68b0*/  BSYNC B1 ;  /* 0x0000000000017941 */ /* 0x000fea0003800000 */
.L_x_75:
        /* <DEDUP_REMOVED lines=12> */
.L_x_78:
[----:B------:R-:W-:Y:S05]  /*6980*/  BSYNC B1 ;  /* 0x0000000000017941 */ /* 0x000fea0003800000 */
.L_x_77:
        /* <DEDUP_REMOVED lines=12> */
.L_x_80:
[----:B------:R-:W-:Y:S05]  /*6a50*/  BSYNC B1 ;  /* 0x0000000000017941 */ /* 0x000fea0003800000 */
.L_x_79:
        /* <DEDUP_REMOVED lines=12> */
.L_x_82:
[----:B------:R-:W-:Y:S05]  /*6b20*/  BSYNC B1 ;  /* 0x0000000000017941 */ /* 0x000fea0003800000 */
.L_x_81:
        /* <DEDUP_REMOVED lines=12> */
.L_x_84:
[----:B------:R-:W-:Y:S05]  /*6bf0*/  BSYNC B1 ;  /* 0x0000000000017941 */ /* 0x000fea0003800000 */
.L_x_83:
        /* <DEDUP_REMOVED lines=12> */
.L_x_86:
[----:B------:R-:W-:Y:S05]  /*6cc0*/  BSYNC B1 ;  /* 0x0000000000017941 */ /* 0x000fea0003800000 */
.L_x_85:
        /* <DEDUP_REMOVED lines=12> */
.L_x_88:
[----:B------:R-:W-:Y:S05]  /*6d90*/  BSYNC B1 ;  /* 0x0000000000017941 */ /* 0x000fea0003800000 */
.L_x_87:
        /* <DEDUP_REMOVED lines=12> */
.L_x_90:
[----:B------:R-:W-:Y:S05]  /*6e60*/  BSYNC B1 ;  /* 0x0000000000017941 */ /* 0x000fea0003800000 */
.L_x_89:
        /* <DEDUP_REMOVED lines=12> */
.L_x_92:
[----:B------:R-:W-:Y:S05]  /*6f30*/  BSYNC B1 ;  /* 0x0000000000017941 */ /* 0x000fea0003800000 */
.L_x_91:
        /* <DEDUP_REMOVED lines=12> */
.L_x_94:
[----:B------:R-:W-:Y:S05]  /*7000*/  BSYNC B1 ;  /* 0x0000000000017941 */ /* 0x000fea0003800000 */
.L_x_93:
        /* <DEDUP_REMOVED lines=12> */
.L_x_96:
[----:B------:R-:W-:Y:S05]  /*70d0*/  BSYNC B1 ;  /* 0x0000000000017941 */ /* 0x000fea0003800000 */
.L_x_95:
        /* <DEDUP_REMOVED lines=12> */
.L_x_98:
[----:B------:R-:W-:Y:S05]  /*71a0*/  BSYNC B1 ;  /* 0x0000000000017941 */ /* 0x000fea0003800000 */
.L_x_97:
        /* <DEDUP_REMOVED lines=12> */
.L_x_100:
[----:B------:R-:W-:Y:S05]  /*7270*/  BSYNC B1 ;  /* 0x0000000000017941 */ /* 0x000fea0003800000 */
.L_x_99:
        /* <DEDUP_REMOVED lines=12> */
.L_x_102:
[----:B------:R-:W-:Y:S05]  /*7340*/  BSYNC B1 ;  /* 0x0000000000017941 */ /* 0x000fea0003800000 */
.L_x_101:
        /* <DEDUP_REMOVED lines=12> */
.L_x_104:
[----:B------:R-:W-:Y:S05]  /*7410*/  BSYNC B1 ;  /* 0x0000000000017941 */ /* 0x000fea0003800000 */
.L_x_103:
        /* <DEDUP_REMOVED lines=12> */
.L_x_106:
[----:B------:R-:W-:Y:S05]  /*74e0*/  BSYNC B1 ;  /* 0x0000000000017941 */ /* 0x000fea0003800000 */
.L_x_105:
        /* <DEDUP_REMOVED lines=12> */
.L_x_108:
[----:B------:R-:W-:Y:S05]  /*75b0*/  BSYNC B1 ;  /* 0x0000000000017941 */ /* 0x000fea0003800000 */
.L_x_107:
        /* <DEDUP_REMOVED lines=12> */
.L_x_110:
[----:B------:R-:W-:Y:S05]  /*7680*/  BSYNC B1 ;  /* 0x0000000000017941 */ /* 0x000fea0003800000 */
.L_x_109:
        /* <DEDUP_REMOVED lines=12> */
.L_x_112:
[----:B------:R-:W-:Y:S05]  /*7750*/  BSYNC B1 ;  /* 0x0000000000017941 */ /* 0x000fea0003800000 */
.L_x_111:
        /* <DEDUP_REMOVED lines=12> */
.L_x_114:
[----:B------:R-:W-:Y:S05]  /*7820*/  BSYNC B1 ;  /* 0x0000000000017941 */ /* 0x000fea0003800000 */
.L_x_113:
        /* <DEDUP_REMOVED lines=12> */
.L_x_116:
[----:B------:R-:W-:Y:S05]  /*78f0*/  BSYNC B1 ;  /* 0x0000000000017941 */ /* 0x000fea0003800000 */
.L_x_115:
        /* <DEDUP_REMOVED lines=12> */
.L_x_118:
[----:B------:R-:W-:Y:S05]  /*79c0*/  BSYNC B1 ;  /* 0x0000000000017941 */ /* 0x000fea0003800000 */
.L_x_117:
        /* <DEDUP_REMOVED lines=12> */
.L_x_120:
[----:B------:R-:W-:Y:S05]  /*7a90*/  BSYNC B1 ;  /* 0x0000000000017941 */ /* 0x000fea0003800000 */
.L_x_119:
        /* <DEDUP_REMOVED lines=12> */
.L_x_122:
[----:B------:R-:W-:Y:S05]  /*7b60*/  BSYNC B1 ;  /* 0x0000000000017941 */ /* 0x000fea0003800000 */
.L_x_121:
        /* <DEDUP_REMOVED lines=12> */
.L_x_124:
[----:B------:R-:W-:Y:S05]  /*7c30*/  BSYNC B1 ;  /* 0x0000000000017941 */ /* 0x000fea0003800000 */
.L_x_123:
        /* <DEDUP_REMOVED lines=12> */
.L_x_126:
[----:B------:R-:W-:Y:S05]  /*7d00*/  BSYNC B1 ;  /* 0x0000000000017941 */ /* 0x000fea0003800000 */
.L_x_125:
        /* <DEDUP_REMOVED lines=12> */
.L_x_128:
[----:B------:R-:W-:Y:S05]  /*7dd0*/  BSYNC B1 ;  /* 0x0000000000017941 */ /* 0x000fea0003800000 */
.L_x_127:
        /* <DEDUP_REMOVED lines=12> */
.L_x_130:
[----:B------:R-:W-:Y:S05]  /*7ea0*/  BSYNC B1 ;  /* 0x0000000000017941 */ /* 0x000fea0003800000 */
.L_x_129:
        /* <DEDUP_REMOVED lines=12> */
.L_x_132:
[----:B------:R-:W-:Y:S05]  /*7f70*/  BSYNC B1 ;  /* 0x0000000000017941 */ /* 0x000fea0003800000 */
.L_x_131:
        /* <DEDUP_REMOVED lines=12> */
.L_x_134:
[----:B------:R-:W-:Y:S05]  /*8040*/  BSYNC B1 ;  /* 0x0000000000017941 */ /* 0x000fea0003800000 */
.L_x_133:
        /* <DEDUP_REMOVED lines=12> */
.L_x_136:
[----:B------:R-:W-:Y:S05]  /*8110*/  BSYNC B1 ;  /* 0x0000000000017941 */ /* 0x000fea0003800000 */
.L_x_135:
        /* <DEDUP_REMOVED lines=12> */
.L_x_138:
[----:B------:R-:W-:Y:S05]  /*81e0*/  BSYNC B1 ;  /* 0x0000000000017941 */ /* 0x000fea0003800000 */
.L_x_137:
        /* <DEDUP_REMOVED lines=12> */
.L_x_140:
[----:B------:R-:W-:Y:S05]  /*82b0*/  BSYNC B1 ;  /* 0x0000000000017941 */ /* 0x000fea0003800000 */
.L_x_139:
        /* <DEDUP_REMOVED lines=12> */
.L_x_142:
[----:B------:R-:W-:Y:S05]  /*8380*/  BSYNC B1 ;  /* 0x0000000000017941 */ /* 0x000fea0003800000 */
.L_x_141:
        /* <DEDUP_REMOVED lines=12> */
.L_x_144:
[----:B------:R-:W-:Y:S05]  /*8450*/  BSYNC B1 ;  /* 0x0000000000017941 */ /* 0x000fea0003800000 */
.L_x_143:
        /* <DEDUP_REMOVED lines=12> */
.L_x_146:
[----:B------:R-:W-:Y:S05]  /*8520*/  BSYNC B1 ;  /* 0x0000000000017941 */ /* 0x000fea0003800000 */
.L_x_145:
        /* <DEDUP_REMOVED lines=12> */
.L_x_148:
[----:B------:R-:W-:Y:S05]  /*85f0*/  BSYNC B1 ;  /* 0x0000000000017941 */ /* 0x000fea0003800000 */
.L_x_147:
        /* <DEDUP_REMOVED lines=12> */
.L_x_150:
[----:B------:R-:W-:Y:S05]  /*86c0*/  BSYNC B1 ;  /* 0x0000000000017941 */ /* 0x000fea0003800000 */
.L_x_149:
        /* <DEDUP_REMOVED lines=12> */
.L_x_152:
[----:B------:R-:W-:Y:S05]  /*8790*/  BSYNC B1 ;  /* 0x0000000000017941 */ /* 0x000fea0003800000 */
.L_x_151:
        /* <DEDUP_REMOVED lines=12> */
.L_x_154:
[----:B------:R-:W-:Y:S05]  /*8860*/  BSYNC B1 ;  /* 0x0000000000017941 */ /* 0x000fea0003800000 */
.L_x_153:
        /* <DEDUP_REMOVED lines=12> */
.L_x_156:
[----:B------:R-:W-:Y:S05]  /*8930*/  BSYNC B1 ;  /* 0x0000000000017941 */ /* 0x000fea0003800000 */
.L_x_155:
[----:B-----5:R-:W-:Y:S01]  /*8940*/  LOP3.LUT R44, R44, 0xff, RZ, 0xc0, !PT ;  /* 0x000000ff2c2c7812 */ /* 0x020fe200078ec0ff */
[----:B------:R-:W-:Y:S01]  /*8950*/  BSSY B1, `(.L_x_157) ;  /* 0x000000b000017945 */ /* 0x000fe20003800000 */
[----:B------:R-:W-:Y:S02]  /*8960*/  ISETP.LT.OR P2, PT, R42, 0x79, !P1 ;  /* 0x000000792a00780c */ /* 0x000fe40004f41670 */
[----:B------:R-:W-:Y:S02]  /*8970*/  F2FP.F16.E4M3.UNPACK_B R44, R44 ;  /* 0x0000002cff2c723e */ /* 0x000fe400020006ff */
[----:B0--3--:R-:W-:-:S03]  /*8980*/  PRMT R32, RZ, 0x7610, R32 ;  /* 0x00007610ff207816 */ /* 0x009fc60000000020 */
[----:B------:R-:W-:-:S05]  /*8990*/  HADD2.F32 R44, -RZ, R44.H0_H0 ;  /* 0x2000002cff2c7230 */ /* 0x000fca0000004100 */
[----:B------:R-:W-:-:S04]  /*89a0*/  FMUL R44, R44, UR21 ;  /* 0x000000152c2c7c20 */ /* 0x000fc80008400000 */
[----:B------:R-:W-:-:S05]  /*89b0*/  FFMA R44, R167, UR20, R44 ;  /* 0x00000014a72c7c23 */ /* 0x000fca000800002c */
[----:B------:R-:W-:-:S05]  /*89c0*/  F2FP.SATFINITE.E4M3.F32.PACK_AB_MERGE_C R33, RZ, R44, RZ ;  /* 0x0000002cff21723e */ /* 0x000fca00048070ff */
[----:B------:R0:W-:Y:S01]  /*89d0*/  @!P0 STG.E.U8 desc[UR14][R24.64+0x79], R33 ;  /* 0x0000792118008986 */ /* 0x0001e2000c10110e */
[----:B------:R-:W-:Y:S05]  /*89e0*/  @P2 BRA `(.L_x_158) ;  /* 0x0000000000042947 */ /* 0x000fea0003800000 */
[----:B------:R3:W5:Y:S02]  /*89f0*/  LDG.E.U8 R32, desc[UR14][R34.64+0x78] ;  /* 0x0000780e22207981 */ /* 0x000764000c1e1100 */
.L_x_158:
[----:B------:R-:W-:Y:S05]  /*8a00*/  BSYNC B1 ;  /* 0x0000000000017941 */ /* 0x000fea0003800000 */
.L_x_157:
[----:B-----5:R-:W-:Y:S01]  /*8a10*/  LOP3.LUT R32, R32, 0xff, RZ, 0xc0, !PT ;  /* 0x000000ff20207812 */ /* 0x020fe200078ec0ff */
[----:B------:R-:W-:Y:S01]  /*8a20*/  BSSY B1, `(.L_x_159) ;  /* 0x000000b000017945 */ /* 0x000fe20003800000 */
[----:B------:R-:W-:Y:S02]  /*8a30*/  ISETP.LT.OR P1, PT, R42, 0x7a, !P1 ;  /* 0x0000007a2a00780c */ /* 0x000fe40004f21670 */
[----:B------:R-:W-:Y:S02]  /*8a40*/  F2FP.F16.E4M3.UNPACK_B R32, R32 ;  /* 0x00000020ff20723e */ /* 0x000fe400020006ff */
[----:B0-2---:R-:W-:-:S03]  /*8a50*/  PRMT R24, RZ, 0x7610, R24 ;  /* 0x00007610ff187816 */ /* 0x005fc60000000018 */
[----:B------:R-:W-:-:S05]  /*8a60*/  HADD2.F32 R32, -RZ, R32.H0_H0 ;  /* 0x20000020ff207230 */ /* 0x000fca0000004100 */
[----:B------:R-:W-:-:S04]  /*8a70*/  FMUL R25, R32, UR21 ;  /* 0x0000001520197c20 */ /* 0x000fc80008400000 */
[----:B------:R-:W-:-:S05]  /*8a80*/  FFMA R25, R166, UR20, R25 ;  /* 0x00000014a6197c23 */ /* 0x000fca0008000019 */
[----:B------:R-:W-:-:S05]  /*8a90*/  F2FP.SATFINITE.E4M3.F32.PACK_AB_MERGE_C R25, RZ, R25, RZ ;  /* 0x00000019ff19723e */ /* 0x000fca00048070ff */
[----:B------:R0:W-:Y:S01]  /*8aa0*/  @!P2 STG.E.U8 desc[UR14][R26.64+0x78], R25 ;  /* 0x000078191a00a986 */ /* 0x0001e2000c10110e */
[----:B------:R-:W-:Y:S05]  /*8ab0*/  @P1 BRA `(.L_x_160) ;  /* 0x0000000000041947 */ /* 0x000fea0003800000 */
[----:B------:R2:W5:Y:S02]  /*8ac0*/  LDG.E.U8 R24, desc[UR14][R34.64+0x79] ;  /* 0x0000790e22187981 */ /* 0x000564000c1e1100 */
.L_x_160:
[----:B------:R-:W-:Y:S05]  /*8ad0*/  BSYNC B1 ;  /* 0x0000000000017941 */ /* 0x000fea0003800000 */
.L_x_159:
[----:B-----5:R-:W-:Y:S01]  /*8ae0*/  LOP3.LUT R24, R24, 0xff, RZ, 0xc0, !PT ;  /* 0x000000ff18187812 */ /* 0x020fe200078ec0ff */
[----:B------:R-:W-:Y:S01]  /*8af0*/  BSSY B1, `(.L_x_161) ;  /* 0x0000013000017945 */ /* 0x000fe20003800000 */
[----:B------:R-:W-:Y:S02]  /*8b00*/  IADD3 R33, P0, R43, 0x80, RZ ;  /* 0x000000802b217810 */ /* 0x000fe40007f1e0ff */
[----:B------:R-:W-:-:S03]  /*8b10*/  F2FP.F16.E4M3.UNPACK_B R24, R24 ;  /* 0x00000018ff18723e */ /* 0x000fc600020006ff */
[----:B0-----:R-:W-:Y:S01]  /*8b20*/  IMAD.X R25, RZ, RZ, R39, P0 ;  /* 0x000000ffff197224 */ /* 0x001fe200000e0627 */
[----:B------:R-:W-:Y:S01]  /*8b30*/  ISETP.GE.AND P0, PT, R41, 0x81, PT ;  /* 0x000000812900780c */ /* 0x000fe20003f06270 */
[----:B------:R-:W-:Y:S02]  /*8b40*/  HADD2.F32 R24, -RZ, R24.H0_H0 ;  /* 0x20000018ff187230 */ /* 0x000fe40000004100 */
[----:B--234-:R-:W-:Y:S01]  /*8b50*/  IMAD R34, R25, UR6, RZ ;  /* 0x0000000619227c24 */ /* 0x01cfe2000f8e02ff */
        /* <DEDUP_REMOVED lines=12> */
.L_x_162:
[----:B------:R-:W-:Y:S05]  /*8c20*/  BSYNC B1 ;  /* 0x0000000000017941 */ /* 0x000fea0003800000 */
.L_x_161:
[----:B-----5:R-:W-:Y:S01]  /*8c30*/  LOP3.LUT R32, R32, 0xff, RZ, 0xc0, !PT ;  /* 0x000000ff20207812 */ /* 0x020fe200078ec0ff */
[----:B------:R-:W-:Y:S01]  /*8c40*/  BSSY B1, `(.L_x_163) ;  /* 0x000000b000017945 */ /* 0x000fe20003800000 */
[----:B------:R-:W-:Y:S02]  /*8c50*/  ISETP.LT.OR P2, PT, R42, 0x2, !P0 ;  /* 0x000000022a00780c */ /* 0x000fe40004741670 */
[----:B------:R-:W-:Y:S02]  /*8c60*/  F2FP.F16.E4M3.UNPACK_B R32, R32 ;  /* 0x00000020ff20723e */ /* 0x000fe400020006ff */
[----:B0-----:R-:W-:-:S03]  /*8c70*/  PRMT R26, RZ, 0x7610, R26 ;  /* 0x00007610ff1a7816 */ /* 0x001fc6000000001a */
[----:B------:R-:W-:-:S05]  /*8c80*/  HADD2.F32 R32, -RZ, R32.H0_H0 ;  /* 0x20000020ff207230 */ /* 0x000fca0000004100 */
[----:B------:R-:W-:-:S04]  /*8c90*/  FMUL R27, R32, UR21 ;  /* 0x00000015201b7c20 */ /* 0x000fc80008400000 */
[----:B------:R-:W-:-:S05]  /*8ca0*/  FFMA R27, R164, UR20, R27 ;  /* 0x00000014a41b7c23 */ /* 0x000fca000800001b */
[----:B------:R-:W-:-:S05]  /*8cb0*/  F2FP.SATFINITE.E4M3.F32.PACK_AB_MERGE_C R27, RZ, R27, RZ ;  /* 0x0000001bff1b723e */ /* 0x000fca00048070ff */
[----:B------:R0:W-:Y:S01]  /*8cc0*/  @!P3 STG.E.U8 desc[UR14][R28.64], R27 ;  /* 0x0000001b1c00b986 */ /* 0x0001e2000c10110e */
[----:B------:R-:W-:Y:S05]  /*8cd0*/  @P2 BRA `(.L_x_164) ;  /* 0x0000000000042947 */ /* 0x000fea0003800000 */
[----:B------:R3:W5:Y:S02]  /*8ce0*/  LDG.E.U8 R26, desc[UR14][R24.64+0x1] ;  /* 0x0000010e181a7981 */ /* 0x000764000c1e1100 */
.L_x_164:
[----:B------:R-:W-:Y:S05]  /*8cf0*/  BSYNC B1 ;  /* 0x0000000000017941 */ /* 0x000fea0003800000 */
.L_x_163:
[----:B-----5:R-:W-:Y:S01]  /*8d00*/  LOP3.LUT R26, R26, 0xff, RZ, 0xc0, !PT ;  /* 0x000000ff1a1a7812 */ /* 0x020fe200078ec0ff */
[----:B------:R-:W-:Y:S01]  /*8d10*/  BSSY B1, `(.L_x_165) ;  /* 0x0000013000017945 */ /* 0x000fe20003800000 */
[----:B------:R-:W-:Y:S02]  /*8d20*/  IADD3 R43, P1, R43, 0x88, RZ ;  /* 0x000000882b2b7810 */ /* 0x000fe40007f3e0ff */
[----:B------:R-:W-:Y:S02]  /*8d30*/  F2FP.F16.E4M3.UNPACK_B R26, R26 ;  /* 0x0000001aff1a723e */ /* 0x000fe400020006ff */
[----:B------:R-:W-:Y:S01]  /*8d40*/  PRMT R32, RZ, 0x7610, R32 ;  /* 0x00007610ff207816 */ /* 0x000fe20000000020 */
[----:B------:R-:W-:Y:S01]  /*8d50*/  IMAD.X R38, RZ, RZ, R39, P1 ;  /* 0x000000ffff267224 */ /* 0x000fe200008e0627 */
[----:B------:R-:W-:Y:S01]  /*8d60*/  ISETP.GE.AND P1, PT, R41, 0x89, PT ;  /* 0x000000892900780c */ /* 0x000fe20003f26270 */
[----:B------:R-:W-:Y:S02]  /*8d70*/  HADD2.F32 R26, -RZ, R26.H0_H0 ;  /* 0x2000001aff1a7230 */ /* 0x000fe40000004100 */
[----:B------:R-:W-:Y:S01]  /*8d80*/  IMAD R38, R38, UR6, RZ ;  /* 0x0000000626267c24 */ /* 0x000fe2000f8e02ff */
[----:B------:R-:W-:Y:S01]  /*8d90*/  ISETP.LT.OR P5, PT, R42, 0x1, !P1 ;  /* 0x000000012a00780c */ /* 0x000fe20004fa1670 */
[----:B------:R-:W-:-:S04]  /*8da0*/  IMAD.WIDE.U32 R36, R43, UR6, R36 ;  /* 0x000000062b247c25 */ /* 0x000fc8000f8e0024 */
[----:B------:R-:W-:Y:S01]  /*8db0*/  FMUL R26, R26, UR21 ;  /* 0x000000151a1a7c20 */ /* 0x000fe20008400000 */
[----:B------:R-:W-:-:S03]  /*8dc0*/  IMAD R43, R43, UR7, R38 ;  /* 0x000000072b2b7c24 */ /* 0x000fc6000f8e0226 */
[----:B------:R-:W-:Y:S01]  /*8dd0*/  FFMA R163, R163, UR20, R26 ;  /* 0x00000014a3a37c23 */ /* 0x000fe2000800001a */
[----:B------:R-:W-:-:S04]  /*8de0*/  IADD3 R26, P3, R36, UR10, RZ ;  /* 0x0000000a241a7c10 */ /* 0x000fc8000ff7e0ff */
[----:B------:R-:W-:Y:S02]  /*8df0*/  F2FP.SATFINITE.E4M3.F32.PACK_AB_MERGE_C R163, RZ, R163, RZ ;  /* 0x000000a3ffa3723e */ /* 0x000fe400048070ff */
[----:B0-----:R-:W-:-:S03]  /*8e00*/  IADD3.X R27, R37, UR11, R43, P3, !PT ;  /* 0x0000000b251b7c10 */ /* 0x001fc60009ffe42b */
[----:B------:R0:W-:Y:S01]  /*8e10*/  @!P2 STG.E.U8 desc[UR14][R28.64+0x1], R163 ;  /* 0x000001a31c00a986 */ /* 0x0001e2000c10110e */
[----:B------:R-:W-:Y:S05]  /*8e20*/  @P5 BRA `(.L_x_166) ;  /* 0x0000000000045947 */ /* 0x000fea0003800000 */
[----:B------:R4:W5:Y:S02]  /*8e30*/  LDG.E.U8 R32, desc[UR14][R26.64] ;  /* 0x0000000e1a207981 */ /* 0x000964000c1e1100 */
.L_x_166:
[----:B------:R-:W-:Y:S05]  /*8e40*/  BSYNC B1 ;  /* 0x0000000000017941 */ /* 0x000fea0003800000 */
.L_x_165:
        /* <DEDUP_REMOVED lines=12> */
.L_x_168:
[----:B------:R-:W-:Y:S05]  /*8f10*/  BSYNC B1 ;  /* 0x0000000000017941 */ /* 0x000fea0003800000 */
.L_x_167:
        /* <DEDUP_REMOVED lines=12> */
.L_x_170:
[----:B------:R-:W-:Y:S05]  /*8fe0*/  BSYNC B1 ;  /* 0x0000000000017941 */ /* 0x000fea0003800000 */
.L_x_169:
        /* <DEDUP_REMOVED lines=12> */
.L_x_172:
[----:B------:R-:W-:Y:S05]  /*90b0*/  BSYNC B1 ;  /* 0x0000000000017941 */ /* 0x000fea0003800000 */
.L_x_171:
        /* <DEDUP_REMOVED lines=12> */
.L_x_174:
[----:B------:R-:W-:Y:S05]  /*9180*/  BSYNC B1 ;  /* 0x0000000000017941 */ /* 0x000fea0003800000 */
.L_x_173:
        /* <DEDUP_REMOVED lines=12> */
.L_x_176:
[----:B------:R-:W-:Y:S05]  /*9250*/  BSYNC B1 ;  /* 0x0000000000017941 */ /* 0x000fea0003800000 */
.L_x_175:
        /* <DEDUP_REMOVED lines=12> */
.L_x_178:
[----:B------:R-:W-:Y:S05]  /*9320*/  BSYNC B1 ;  /* 0x0000000000017941 */ /* 0x000fea0003800000 */
.L_x_177:
        /* <DEDUP_REMOVED lines=12> */
.L_x_180:
[----:B------:R-:W-:Y:S05]  /*93f0*/  BSYNC B1 ;  /* 0x0000000000017941 */ /* 0x000fea0003800000 */
.L_x_179:
        /* <DEDUP_REMOVED lines=12> */
.L_x_182:
[----:B------:R-:W-:Y:S05]  /*94c0*/  BSYNC B1 ;  /* 0x0000000000017941 */ /* 0x000fea0003800000 */
.L_x_181:
        /* <DEDUP_REMOVED lines=12> */
.L_x_184:
[----:B------:R-:W-:Y:S05]  /*9590*/  BSYNC B1 ;  /* 0x0000000000017941 */ /* 0x000fea0003800000 */
.L_x_183:
        /* <DEDUP_REMOVED lines=12> */
.L_x_186:
[----:B------:R-:W-:Y:S05]  /*9660*/  BSYNC B1 ;  /* 0x0000000000017941 */ /* 0x000fea0003800000 */
.L_x_185:
        /* <DEDUP_REMOVED lines=12> */
.L_x_188:
[----:B------:R-:W-:Y:S05]  /*9730*/  BSYNC B1 ;  /* 0x0000000000017941 */ /* 0x000fea0003800000 */
.L_x_187:
[----:B-----5:R-:W-:Y:S01]  /*9740*/  LOP3.LUT R32, R32, 0xff, RZ, 0xc0, !PT ;  /* 0x000000ff20207812 */ /* 0x020fe200078ec0ff */
[----:B------:R-:W-:Y:S01]  /*9750*/  BSSY B1, `(.L_x_189) ;  /* 0x000000b000017945 */ /* 0x000fe20003800000 */
[----:B------:R-:W-:Y:S02]  /*9760*/  ISETP.LT.OR P3, PT, R42, 0x19, !P1 ;  /* 0x000000192a00780c */ /* 0x000fe40004f61670 */
[----:B------:R-:W-:-:S05]  /*9770*/  F2FP.F16.E4M3.UNPACK_B R32, R32 ;  /* 0x00000020ff20723e */ /* 0x000fca00020006ff */
[----:B------:R-:W-:-:S05]  /*9780*/  HADD2.F32 R32, -RZ, R32.H0_H0 ;  /* 0x20000020ff207230 */ /* 0x000fca0000004100 */
[----:B------:R-:W-:-:S04]  /*9790*/  FMUL R32, R32, UR21 ;  /* 0x0000001520207c20 */ /* 0x000fc80008400000 */
[----:B------:R-:W-:Y:S01]  /*97a0*/  FFMA R32, R23, UR20, R32 ;  /* 0x0000001417207c23 */ /* 0x000fe20008000020 */
[----:B------:R-:W-:-:S04]  /*97b0*/  PRMT R23, RZ, 0x7610, R23 ;  /* 0x00007610ff177816 */ /* 0x000fc80000000017 */
[----:B0-----:R-:W-:-:S05]  /*97c0*/  F2FP.SATFINITE.E4M3.F32.PACK_AB_MERGE_C R33, RZ, R32, RZ ;  /* 0x00000020ff21723e */ /* 0x001fca00048070ff */
[----:B------:R0:W-:Y:S01]  /*97d0*/  @!P2 STG.E.U8 desc[UR14][R28.64+0x19], R33 ;  /* 0x000019211c00a986 */ /* 0x0001e2000c10110e */
[----:B------:R-:W-:Y:S05]  /*97e0*/  @P3 BRA `(.L_x_190) ;  /* 0x0000000000043947 */ /* 0x000fea0003800000 */
[----:B------:R0:W5:Y:S02]  /*97f0*/  LDG.E.U8 R23, desc[UR14][R26.64+0x18] ;  /* 0x0000180e1a177981 */ /* 0x000164000c1e1100 */
.L_x_190:
[----:B------:R-:W-:Y:S05]  /*9800*/  BSYNC B1 ;  /* 0x0000000000017941 */ /* 0x000fea0003800000 */
.L_x_189:
        /* <DEDUP_REMOVED lines=8> */
[----:B------:R-:W-:-:S05]  /*9890*/  F2FP.SATFINITE.E4M3.F32.PACK_AB_MERGE_C R23, RZ, R23, RZ ;  /* 0x00000017ff17723e */ /* 0x000fca00048070ff */
[----:B------:R0:W-:Y:S01]  /*98a0*/  @!P3 STG.E.U8 desc[UR14][R30.64+0x18], R23 ;  /* 0x000018171e00b986 */ /* 0x0001e2000c10110e */
[----:B------:R-:W-:Y:S05]  /*98b0*/  @P2 BRA `(.L_x_192) ;  /* 0x0000000000042947 */ /* 0x000fea0003800000 */
[----:B------:R0:W5:Y:S02]  /*98c0*/  LDG.E.U8 R22, desc[UR14][R26.64+0x19] ;  /* 0x0000190e1a167981 */ /* 0x000164000c1e1100 */
.L_x_192:
[----:B------:R-:W-:Y:S05]  /*98d0*/  BSYNC B1 ;  /* 0x0000000000017941 */ /* 0x000fea0003800000 */
.L_x_191:
        /* <DEDUP_REMOVED lines=12> */
.L_x_194:
[----:B------:R-:W-:Y:S05]  /*99a0*/  BSYNC B1 ;  /* 0x0000000000017941 */ /* 0x000fea0003800000 */
.L_x_193:
        /* <DEDUP_REMOVED lines=12> */
.L_x_196:
[----:B------:R-:W-:Y:S05]  /*9a70*/  BSYNC B1 ;  /* 0x0000000000017941 */ /* 0x000fea0003800000 */
.L_x_195:
        /* <DEDUP_REMOVED lines=12> */
.L_x_198:
[----:B------:R-:W-:Y:S05]  /*9b40*/  BSYNC B1 ;  /* 0x0000000000017941 */ /* 0x000fea0003800000 */
.L_x_197:
        /* <DEDUP_REMOVED lines=12> */
.L_x_200:
[----:B------:R-:W-:Y:S05]  /*9c10*/  BSYNC B1 ;  /* 0x0000000000017941 */ /* 0x000fea0003800000 */
.L_x_199:
        /* <DEDUP_REMOVED lines=12> */
.L_x_202:
[----:B------:R-:W-:Y:S05]  /*9ce0*/  BSYNC B1 ;  /* 0x0000000000017941 */ /* 0x000fea0003800000 */
.L_x_201:
        /* <DEDUP_REMOVED lines=12> */
.L_x_204:
[----:B------:R-:W-:Y:S05]  /*9db0*/  BSYNC B1 ;  /* 0x0000000000017941 */ /* 0x000fea0003800000 */
.L_x_203:
        /* <DEDUP_REMOVED lines=12> */
.L_x_206:
[----:B------:R-:W-:Y:S05]  /*9e80*/  BSYNC B1 ;  /* 0x0000000000017941 */ /* 0x000fea0003800000 */
.L_x_205:
        /* <DEDUP_REMOVED lines=12> */
.L_x_208:
[----:B------:R-:W-:Y:S05]  /*9f50*/  BSYNC B1 ;  /* 0x0000000000017941 */ /* 0x000fea0003800000 */
.L_x_207:
        /* <DEDUP_REMOVED lines=12> */
.L_x_210:
[----:B------:R-:W-:Y:S05]  /*a020*/  BSYNC B1 ;  /* 0x0000000000017941 */ /* 0x000fea0003800000 */
.L_x_209:
        /* <DEDUP_REMOVED lines=12> */
.L_x_212:
[----:B------:R-:W-:Y:S05]  /*a0f0*/  BSYNC B1 ;  /* 0x0000000000017941 */ /* 0x000fea0003800000 */
.L_x_211:
        /* <DEDUP_REMOVED lines=12> */
.L_x_214:
[----:B------:R-:W-:Y:S05]  /*a1c0*/  BSYNC B1 ;  /* 0x0000000000017941 */ /* 0x000fea0003800000 */
.L_x_213:
        /* <DEDUP_REMOVED lines=12> */
.L_x_216:
[----:B------:R-:W-:Y:S05]  /*a290*/  BSYNC B1 ;  /* 0x0000000000017941 */ /* 0x000fea0003800000 */
.L_x_215:
        /* <DEDUP_REMOVED lines=12> */
.L_x_218:
[----:B------:R-:W-:Y:S05]  /*a360*/  BSYNC B1 ;  /* 0x0000000000017941 */ /* 0x000fea0003800000 */
.L_x_217:
        /* <DEDUP_REMOVED lines=12> */
.L_x_220:
[----:B------:R-:W-:Y:S05]  /*a430*/  BSYNC B1 ;  /* 0x0000000000017941 */ /* 0x000fea0003800000 */
.L_x_219:
        /* <DEDUP_REMOVED lines=12> */
.L_x_222:
[----:B------:R-:W-:Y:S05]  /*a500*/  BSYNC B1 ;  /* 0x0000000000017941 */ /* 0x000fea0003800000 */
.L_x_221:
        /* <DEDUP_REMOVED lines=12> */
.L_x_224:
[----:B------:R-:W-:Y:S05]  /*a5d0*/  BSYNC B1 ;  /* 0x0000000000017941 */ /* 0x000fea0003800000 */
.L_x_223:
        /* <DEDUP_REMOVED lines=12> */
.L_x_226:
[----:B------:R-:W-:Y:S05]  /*a6a0*/  BSYNC B1 ;  /* 0x0000000000017941 */ /* 0x000fea0003800000 */
.L_x_225:
        /* <DEDUP_REMOVED lines=12> */
.L_x_228:
[----:B------:R-:W-:Y:S05]  /*a770*/  BSYNC B1 ;  /* 0x0000000000017941 */ /* 0x000fea0003800000 */
.L_x_227:
        /* <DEDUP_REMOVED lines=12> */
.L_x_230:
[----:B------:R-:W-:Y:S05]  /*a840*/  BSYNC B1 ;  /* 0x0000000000017941 */ /* 0x000fea0003800000 */
.L_x_229:
        /* <DEDUP_REMOVED lines=12> */
.L_x_232:
[----:B------:R-:W-:Y:S05]  /*a910*/  BSYNC B1 ;  /* 0x0000000000017941 */ /* 0x000fea0003800000 */
.L_x_231:
[----:B-----5:R-:W-:Y:S01]  /*a920*/  LOP3.LUT R2, R2, 0xff, RZ, 0xc0, !PT ;  /* 0x000000ff02027812 */ /* 0x020fe200078ec0ff */
[----:B------:R-:W-:Y:S01]  /*a930*/  BSSY B1, `(.L_x_233) ;  /* 0x000000b000017945 */ /* 0x000fe20003800000 */
[----:B------:R-:W-:Y:S02]  /*a940*/  ISETP.LT.OR P3, PT, R42, 0x49, !P0 ;  /* 0x000000492a00780c */ /* 0x000fe40004761670 */
[----:B------:R-:W-:-:S05]  /*a950*/  F2FP.F16.E4M3.UNPACK_B R2, R2 ;  /* 0x00000002ff02723e */ /* 0x000fca00020006ff */
[----:B------:R-:W-:-:S05]  /*a960*/  HADD2.F32 R2, -RZ, R2.H0_H0 ;  /* 0x20000002ff027230 */ /* 0x000fca0000004100 */
[----:B0-----:R-:W-:-:S04]  /*a970*/  FMUL R3, R2, UR21 ;  /* 0x0000001502037c20 */ /* 0x001fc80008400000 */
[----:B------:R-:W-:Y:S01]  /*a980*/  FFMA R3, R0, UR20, R3 ;  /* 0x0000001400037c23 */ /* 0x000fe20008000003 */
[----:B------:R-:W-:-:S04]  /*a990*/  PRMT R0, RZ, 0x7610, R0 ;  /* 0x00007610ff007816 */ /* 0x000fc80000000000 */
[----:B------:R-:W-:-:S05]  /*a9a0*/  F2FP.SATFINITE.E4M3.F32.PACK_AB_MERGE_C R3, RZ, R3, RZ ;  /* 0x00000003ff03723e */ /* 0x000fca00048070ff */
[----:B------:R0:W-:Y:S01]  /*a9b0*/  @!P2 STG.E.U8 desc[UR14][R30.64+0x41], R3 ;  /* 0x000041031e00a986 */ /* 0x0001e2000c10110e */
[----:B------:R-:W-:Y:S05]  /*a9c0*/  @P3 BRA `(.L_x_234) ;  /* 0x0000000000043947 */ /* 0x000fea0003800000 */
[----:B------:R0:W5:Y:S02]  /*a9d0*/  LDG.E.U8 R0, desc[UR14][R24.64+0x48] ;  /* 0x0000480e18007981 */ /* 0x000164000c1e1100 */
.L_x_234:
[----:B------:R-:W-:Y:S05]  /*a9e0*/  BSYNC B1 ;  /* 0x0000000000017941 */ /* 0x000fea0003800000 */
.L_x_233:
[----:B------:R-:W2:Y:S01]  /*a9f0*/  LDL.LU R2, [R1] ;  /* 0x0000000001027983 */ /* 0x000ea20000300800 */
[----:B-----5:R-:W-:Y:S01]  /*aa00*/  LOP3.LUT R0, R0, 0xff, RZ, 0xc0, !PT ;  /* 0x000000ff00007812 */ /* 0x020fe200078ec0ff */
[----:B------:R-:W-:Y:S01]  /*aa10*/  BSSY B1, `(.L_x_235) ;  /* 0x000000b000017945 */ /* 0x000fe20003800000 */
[----:B------:R-:W-:Y:S02]  /*aa20*/  ISETP.LT.OR P2, PT, R42, 0x4a, !P0 ;  /* 0x0000004a2a00780c */ /* 0x000fe40004741670 */
[----:B------:R-:W-:-:S05]  /*aa30*/  F2FP.F16.E4M3.UNPACK_B R0, R0 ;  /* 0x00000000ff00723e */ /* 0x000fca00020006ff */
[----:B------:R-:W-:-:S05]  /*aa40*/  HADD2.F32 R0, -RZ, R0.H0_H0 ;  /* 0x20000000ff007230 */ /* 0x000fca0000004100 */
[----:B------:R-:W-:-:S04]  /*aa50*/  FMUL R0, R0, UR21 ;  /* 0x0000001500007c20 */ /* 0x000fc80008400000 */
[----:B--2---:R-:W-:-:S05]  /*aa60*/  FFMA R0, R2, UR20, R0 ;  /* 0x0000001402007c23 */ /* 0x004fca0008000000 */
[----:B0-----:R-:W-:Y:S02]  /*aa70*/  F2FP.SATFINITE.E4M3.F32.PACK_AB_MERGE_C R3, RZ, R0, RZ ;  /* 0x00000000ff03723e */ /* 0x001fe400048070ff */
[----:B------:R-:W-:-:S03]  /*aa80*/  PRMT R0, RZ, 0x7610, R0 ;  /* 0x00007610ff007816 */ /* 0x000fc60000000000 */
[----:B------:R0:W-:Y:S01]  /*aa90*/  @!P3 STG.E.U8 desc[UR14][R28.64+0x48], R3 ;  /* 0x000048031c00b986 */ /* 0x0001e2000c10110e */
[----:B------:R-:W-:Y:S05]  /*aaa0*/  @P2 BRA `(.L_x_236) ;  /* 0x0000000000042947 */ /* 0x000fea0003800000 */
[----:B------:R2:W5:Y:S02]  /*aab0*/  LDG.E.U8 R0, desc[UR14][R24.64+0x49] ;  /* 0x0000490e18007981 */ /* 0x000564000c1e1100 */
.L_x_236:
[----:B------:R-:W-:Y:S05]  /*aac0*/  BSYNC B1 ;  /* 0x0000000000017941 */ /* 0x000fea0003800000 */
.L_x_235:
[----:B------:R-:W3:Y:S01]  /*aad0*/  LDL.LU R2, [R1+0x4] ;  /* 0x0000040001027983 */ /* 0x000ee20000300800 */
[----:B-----5:R-:W-:Y:S01]  /*aae0*/  LOP3.LUT R0, R0, 0xff, RZ, 0xc0, !PT ;  /* 0x000000ff00007812 */ /* 0x020fe200078ec0ff */
[----:B------:R-:W-:Y:S01]  /*aaf0*/  BSSY B1, `(.L_x_237) ;  /* 0x000000b000017945 */ /* 0x000fe20003800000 */
[----:B------:R-:W-:Y:S02]  /*ab00*/  ISETP.LT.OR P3, PT, R42, 0x49, !P1 ;  /* 0x000000492a00780c */ /* 0x000fe40004f61670 */
[----:B------:R-:W-:-:S05]  /*ab10*/  F2FP.F16.E4M3.UNPACK_B R0, R0 ;  /* 0x00000000ff00723e */ /* 0x000fca00020006ff */
[----:B------:R-:W-:-:S05]  /*ab20*/  HADD2.F32 R0, -RZ, R0.H0_H0 ;  /* 0x20000000ff007230 */ /* 0x000fca0000004100 */
[----:B------:R-:W-:-:S04]  /*ab30*/  FMUL R0, R0, UR21 ;  /* 0x0000001500007c20 */ /* 0x000fc80008400000 */
[----:B---3--:R-:W-:-:S05]  /*ab40*/  FFMA R0, R2, UR20, R0 ;  /* 0x0000001402007c23 */ /* 0x008fca0008000000 */
[----:B0-----:R-:W-:Y:S02]  /*ab50*/  F2FP.SATFINITE.E4M3.F32.PACK_AB_MERGE_C R3, RZ, R0, RZ ;  /* 0x00000000ff03723e */ /* 0x001fe400048070ff */
[----:B------:R-:W-:-:S03]  /*ab60*/  PRMT R0, RZ, 0x7610, R0 ;  /* 0x00007610ff007816 */ /* 0x000fc60000000000 */
[----:B------:R0:W-:Y:S01]  /*ab70*/  @!P2 STG.E.U8 desc[UR14][R28.64+0x49], R3 ;  /* 0x000049031c00a986 */ /* 0x0001e2000c10110e */
[----:B------:R-:W-:Y:S05]  /*ab80*/  @P3 BRA `(.L_x_238) ;  /* 0x0000000000043947 */ /* 0x000fea0003800000 */
[----:B------:R3:W5:Y:S02]  /*ab90*/  LDG.E.U8 R0, desc[UR14][R26.64+0x48] ;  /* 0x0000480e1a007981 */ /* 0x000764000c1e1100 */
.L_x_238:
[----:B------:R-:W-:Y:S05]  /*aba0*/  BSYNC B1 ;  /* 0x0000000000017941 */ /* 0x000fea0003800000 */
.L_x_237:
[----:B------:R-:W2:Y:S01]  /*abb0*/  LDL.LU R2, [R1+0x8] ;  /* 0x0000080001027983 */ /* 0x000ea20000300800 */
        /* <DEDUP_REMOVED lines=12> */
.L_x_240:
[----:B------:R-:W-:Y:S05]  /*ac80*/  BSYNC B1 ;  /* 0x0000000000017941 */ /* 0x000fea0003800000 */
.L_x_239:
        /* <DEDUP_REMOVED lines=13> */
.L_x_242:
[----:B------:R-:W-:Y:S05]  /*ad60*/  BSYNC B1 ;  /* 0x0000000000017941 */ /* 0x000fea0003800000 */
.L_x_241:
        /* <DEDUP_REMOVED lines=13> */
.L_x_244:
[----:B------:R-:W-:Y:S05]  /*ae40*/  BSYNC B1 ;  /* 0x0000000000017941 */ /* 0x000fea0003800000 */
.L_x_243:
        /* <DEDUP_REMOVED lines=13> */
.L_x_246:
[----:B------:R-:W-:Y:S05]  /*af20*/  BSYNC B1 ;  /* 0x0000000000017941 */ /* 0x000fea0003800000 */
.L_x_245:
        /* <DEDUP_REMOVED lines=13> */
.L_x_248:
[----:B------:R-:W-:Y:S05]  /*b000*/  BSYNC B1 ;  /* 0x0000000000017941 */ /* 0x000fea0003800000 */
.L_x_247:
        /* <DEDUP_REMOVED lines=13> */
.L_x_250:
[----:B------:R-:W-:Y:S05]  /*b0e0*/  BSYNC B1 ;  /* 0x0000000000017941 */ /* 0x000fea0003800000 */
.L_x_249:
        /* <DEDUP_REMOVED lines=13> */
.L_x_252:
[----:B------:R-:W-:Y:S05]  /*b1c0*/  BSYNC B1 ;  /* 0x0000000000017941 */ /* 0x000fea0003800000 */
.L_x_251:
        /* <DEDUP_REMOVED lines=13> */
.L_x_254:
[----:B------:R-:W-:Y:S05]  /*b2a0*/  BSYNC B1 ;  /* 0x0000000000017941 */ /* 0x000fea0003800000 */
.L_x_253:
        /* <DEDUP_REMOVED lines=13> */
.L_x_256:
[----:B------:R-:W-:Y:S05]  /*b380*/  BSYNC B1 ;  /* 0x0000000000017941 */ /* 0x000fea0003800000 */
.L_x_255:
        /* <DEDUP_REMOVED lines=13> */
.L_x_258:
[----:B------:R-:W-:Y:S05]  /*b460*/  BSYNC B1 ;  /* 0x0000000000017941 */ /* 0x000fea0003800000 */
.L_x_257:
        /* <DEDUP_REMOVED lines=13> */
.L_x_260:
[----:B------:R-:W-:Y:S05]  /*b540*/  BSYNC B1 ;  /* 0x0000000000017941 */ /* 0x000fea0003800000 */
.L_x_259:
        /* <DEDUP_REMOVED lines=13> */
.L_x_262:
[----:B------:R-:W-:Y:S05]  /*b620*/  BSYNC B1 ;  /* 0x0000000000017941 */ /* 0x000fea0003800000 */
.L_x_261:
        /* <DEDUP_REMOVED lines=13> */
.L_x_264:
[----:B------:R-:W-:Y:S05]  /*b700*/  BSYNC B1 ;  /* 0x0000000000017941 */ /* 0x000fea0003800000 */
.L_x_263:
        /* <DEDUP_REMOVED lines=13> */
.L_x_266:
[----:B------:R-:W-:Y:S05]  /*b7e0*/  BSYNC B1 ;  /* 0x0000000000017941 */ /* 0x000fea0003800000 */
.L_x_265:
        /* <DEDUP_REMOVED lines=13> */
.L_x_268:
[----:B------:R-:W-:Y:S05]  /*b8c0*/  BSYNC B1 ;  /* 0x0000000000017941 */ /* 0x000fea0003800000 */
.L_x_267:
        /* <DEDUP_REMOVED lines=13> */
.L_x_270:
[----:B------:R-:W-:Y:S05]  /*b9a0*/  BSYNC B1 ;  /* 0x0000000000017941 */ /* 0x000fea0003800000 */
.L_x_269:
        /* <DEDUP_REMOVED lines=13> */
.L_x_272:
[----:B------:R-:W-:Y:S05]  /*ba80*/  BSYNC B1 ;  /* 0x0000000000017941 */ /* 0x000fea0003800000 */
.L_x_271:
        /* <DEDUP_REMOVED lines=13> */
.L_x_274:
[----:B------:R-:W-:Y:S05]  /*bb60*/  BSYNC B1 ;  /* 0x0000000000017941 */ /* 0x000fea0003800000 */
.L_x_273:
        /* <DEDUP_REMOVED lines=13> */
.L_x_276:
[----:B------:R-:W-:Y:S05]  /*bc40*/  BSYNC B1 ;  /* 0x0000000000017941 */ /* 0x000fea0003800000 */
.L_x_275:
        /* <DEDUP_REMOVED lines=13> */
.L_x_278:
[----:B------:R-:W-:Y:S05]  /*bd20*/  BSYNC B1 ;  /* 0x0000000000017941 */ /* 0x000fea0003800000 */
.L_x_277:
        /* <DEDUP_REMOVED lines=13> */
.L_x_280:
[----:B------:R-:W-:Y:S05]  /*be00*/  BSYNC B1 ;  /* 0x0000000000017941 */ /* 0x000fea0003800000 */
.L_x_279:
        /* <DEDUP_REMOVED lines=13> */
.L_x_282:
[----:B------:R-:W-:Y:S05]  /*bee0*/  BSYNC B1 ;  /* 0x0000000000017941 */ /* 0x000fea0003800000 */
.L_x_281:
        /* <DEDUP_REMOVED lines=13> */
.L_x_284:
[----:B------:R-:W-:Y:S05]  /*bfc0*/  BSYNC B1 ;  /* 0x0000000000017941 */ /* 0x000fea0003800000 */
.L_x_283:
        /* <DEDUP_REMOVED lines=13> */
.L_x_286:
[----:B------:R-:W-:Y:S05]  /*c0a0*/  BSYNC B1 ;  /* 0x0000000000017941 */ /* 0x000fea0003800000 */
.L_x_285:
        /* <DEDUP_REMOVED lines=13> */
.L_x_288:
[----:B------:R-:W-:Y:S05]  /*c180*/  BSYNC B1 ;  /* 0x0000000000017941 */ /* 0x000fea0003800000 */
.L_x_287:
[----:B------:R-:W-:Y:S05]  /*c190*/  @P1 BRA `(.L_x_289) ;  /* 0x0000002000a41947 */ /* 0x000fea0003800000 */
[----:B------:R-:W2:Y:S01]  /*c1a0*/  LDL.LU R2, [R1+0x6c] ;  /* 0x00006c0001027983 */ /* 0x000ea20000300800 */
[----:B-----5:R-:W-:-:S04]  /*c1b0*/  LOP3.LUT R0, R0, 0xff, RZ, 0xc0, !PT ;  /* 0x000000ff00007812 */ /* 0x020fc800078ec0ff */
[----:B------:R-:W-:-:S05]  /*c1c0*/  F2FP.F16.E4M3.UNPACK_B R0, R0 ;  /* 0x00000000ff00723e */ /* 0x000fca00020006ff */
[----:B------:R-:W-:-:S05]  /*c1d0*/  HADD2.F32 R0, -RZ, R0.H0_H0 ;  /* 0x20000000ff007230 */ /* 0x000fca0000004100 */
[----:B------:R-:W-:-:S04]  /*c1e0*/  FMUL R0, R0, UR21 ;  /* 0x0000001500007c20 */ /* 0x000fc80008400000 */
[----:B--2---:R-:W-:-:S05]  /*c1f0*/  FFMA R0, R2, UR20, R0 ;  /* 0x0000001402007c23 */ /* 0x004fca0008000000 */
[----:B0-----:R-:W-:-:S05]  /*c200*/  F2FP.SATFINITE.E4M3.F32.PACK_AB_MERGE_C R3, RZ, R0, RZ ;  /* 0x00000000ff03723e */ /* 0x001fca00048070ff */
[----:B------:R0:W-:Y:S01]  /*c210*/  STG.E.U8 desc[UR14][R30.64+0x79], R3 ;  /* 0x000079031e007986 */ /* 0x0001e2000c10110e */
[----:B------:R-:W-:Y:S05]  /*c220*/  BRA `(.L_x_289) ;  /* 0x0000002000807947 */ /* 0x000fea0003800000 */
.L_x_32:
[----:B------:R-:W-:Y:S01]  /*c230*/  ISETP.GE.AND P3, PT, R41, 0x1, PT ;  /* 0x000000012900780c */ /* 0x000fe20003f66270 */
[----:B------:R-:W-:Y:S01]  /*c240*/  FMUL R227, R227, UR20 ;  /* 0x00000014e3e37c20 */ /* 0x000fe20008400000 */
[----:B------:R-:W-:Y:S01]  /*c250*/  ISETP.GE.AND P2, PT, R41, 0x9, PT ;  /* 0x000000092900780c */ /* 0x000fe20003f46270 */
[----:B------:R-:W-:Y:S01]  /*c260*/  FMUL R228, R228, UR20 ;  /* 0x00000014e4e47c20 */ /* 0x000fe20008400000 */
[C---:B------:R-:W-:Y:S01]  /*c270*/  ISETP.LT.OR P0, PT, R42.reuse, 0x1, !P3 ;  /* 0x000000012a00780c */ /* 0x040fe20005f01670 */
[----:B------:R-:W-:Y:S01]  /*c280*/  FMUL R225, R225, UR20 ;  /* 0x00000014e1e17c20 */ /* 0x000fe20008400000 */
[----:B------:R-:W-:Y:S01]  /*c290*/  ISETP.LT.OR P1, PT, R42, 0x2, !P3 ;  /* 0x000000022a00780c */ /* 0x000fe20005f21670 */
[----:B------:R-:W-:Y:S01]  /*c2a0*/  FMUL R226, R226, UR20 ;  /* 0x00000014e2e27c20 */ /* 0x000fe20008400000 */
[----:B------:R-:W-:Y:S02]  /*c2b0*/  ISETP.LT.OR P6, PT, R42, 0x2, !P2 ;  /* 0x000000022a00780c */ /* 0x000fe400057c1670 */
[----:B------:R-:W-:-:S02]  /*c2c0*/  F2FP.SATFINITE.E4M3.F32.PACK_AB_MERGE_C R33, RZ, R228, RZ ;  /* 0x000000e4ff21723e */ /* 0x000fc400048070ff */
[----:B------:R-:W-:Y:S02]  /*c2d0*/  F2FP.SATFINITE.E4M3.F32.PACK_AB_MERGE_C R227, RZ, R227, RZ ;  /* 0x000000e3ffe3723e */ /* 0x000fe400048070ff */
[C---:B------:R-:W-:Y:S02]  /*c2e0*/  ISETP.LT.OR P5, PT, R42.reuse, 0x1, !P2 ;  /* 0x000000012a00780c */ /* 0x040fe400057a1670 */
[----:B------:R-:W-:Y:S01]  /*c2f0*/  F2FP.SATFINITE.E4M3.F32.PACK_AB_MERGE_C R225, RZ, R225, RZ ;  /* 0x000000e1ffe1723e */ /* 0x000fe200048070ff */
[----:B------:R0:W-:Y:S01]  /*c300*/  @!P0 STG.E.U8 desc[UR14][R24.64], R33 ;  /* 0x0000002118008986 */ /* 0x0001e2000c10110e */
[----:B------:R-:W-:Y:S01]  /*c310*/  ISETP.LT.OR P0, PT, R42, 0x9, !P3 ;  /* 0x000000092a00780c */ /* 0x000fe20005f01670 */
[----:B------:R-:W-:Y:S01]  /*c320*/  FMUL R224, R224, UR20 ;  /* 0x00000014e0e07c20 */ /* 0x000fe20008400000 */
[----:B------:R-:W-:Y:S01]  /*c330*/  F2FP.SATFINITE.E4M3.F32.PACK_AB_MERGE_C R35, RZ, R226, RZ ;  /* 0x000000e2ff23723e */ /* 0x000fe200048070ff */
[----:B------:R-:W-:Y:S01]  /*c340*/  @!P1 STG.E.U8 desc[UR14][R24.64+0x1], R227 ;  /* 0x000001e318009986 */ /* 0x000fe2000c10110e */
[----:B------:R-:W-:-:S03]  /*c350*/  ISETP.LT.OR P1, PT, R42, 0xa, !P3 ;  /* 0x0000000a2a00780c */ /* 0x000fc60005f21670 */
[----:B------:R-:W-:Y:S01]  /*c360*/  @!P6 STG.E.U8 desc[UR14][R26.64+0x1], R225 ;  /* 0x000001e11a00e986 */ /* 0x000fe2000c10110e */
[----:B------:R-:W-:Y:S01]  /*c370*/  ISETP.LT.OR P6, PT, R42, 0xa, !P2 ;  /* 0x0000000a2a00780c */ /* 0x000fe200057c1670 */
[----:B------:R-:W-:Y:S01]  /*c380*/  FMUL R223, R223, UR20 ;  /* 0x00000014dfdf7c20 */ /* 0x000fe20008400000 */
[----:B------:R-:W-:Y:S01]  /*c390*/  FMUL R221, R221, UR20 ;  /* 0x00000014dddd7c20 */ /* 0x000fe20008400000 */
[----:B------:R2:W-:Y:S01]  /*c3a0*/  @!P5 STG.E.U8 desc[UR14][R26.64], R35 ;  /* 0x000000231a00d986 */ /* 0x0005e2000c10110e */
[----:B0-----:R-:W-:Y:S02]  /*c3b0*/  F2FP.SATFINITE.E4M3.F32.PACK_AB_MERGE_C R33, RZ, R224, RZ ;  /* 0x000000e0ff21723e */ /* 0x001fe400048070ff */
[----:B------:R-:W-:Y:S01]  /*c3c0*/  F2FP.SATFINITE.E4M3.F32.PACK_AB_MERGE_C R223, RZ, R223, RZ ;  /* 0x000000dfffdf723e */ /* 0x000fe200048070ff */
[----:B------:R-:W-:Y:S01]  /*c3d0*/  FMUL R222, R222, UR20 ;  /* 0x00000014dede7c20 */ /* 0x000fe20008400000 */
[----:B------:R-:W-:Y:S01]  /*c3e0*/  ISETP.LT.OR P5, PT, R42, 0x9, !P2 ;  /* 0x000000092a00780c */ /* 0x000fe200057a1670 */
[----:B------:R-:W-:Y:S01]  /*c3f0*/  FMUL R220, R220, UR20 ;  /* 0x00000014dcdc7c20 */ /* 0x000fe20008400000 */
[----:B------:R-:W-:Y:S01]  /*c400*/  F2FP.SATFINITE.E4M3.F32.PACK_AB_MERGE_C R221, RZ, R221, RZ ;  /* 0x000000ddffdd723e */ /* 0x000fe200048070ff */
[----:B------:R0:W-:Y:S01]  /*c410*/  @!P0 STG.E.U8 desc[UR14][R24.64+0x8], R33 ;  /* 0x0000082118008986 */ /* 0x0001e2000c10110e */
[----:B------:R-:W-:-:S03]  /*c420*/  ISETP.LT.OR P0, PT, R42, 0x11, !P3 ;  /* 0x000000112a00780c */ /* 0x000fc60005f01670 */
[----:B------:R-:W-:Y:S01]  /*c430*/  @!P1 STG.E.U8 desc[UR14][R24.64+0x9], R223 ;  /* 0x000009df18009986 */ /* 0x000fe2000c10110e */
[----:B------:R-:W-:-:S03]  /*c440*/  ISETP.LT.OR P1, PT, R42, 0x12, !P3 ;  /* 0x000000122a00780c */ /* 0x000fc60005f21670 */
[----:B------:R-:W-:Y:S01]  /*c450*/  @!P6 STG.E.U8 desc[UR14][R26.64+0x9], R221 ;  /* 0x000009dd1a00e986 */ /* 0x000fe2000c10110e */
[C---:B------:R-:W-:Y:S01]  /*c460*/  ISETP.LT.OR P6, PT, R42.reuse, 0x12, !P2 ;  /* 0x000000122a00780c */ /* 0x040fe200057c1670 */
[----:B------:R-:W-:Y:S01]  /*c470*/  FMUL R219, R219, UR20 ;  /* 0x00000014dbdb7c20 */ /* 0x000fe20008400000 */
[----:B--2---:R-:W-:Y:S01]  /*c480*/  F2FP.SATFINITE.E4M3.F32.PACK_AB_MERGE_C R35, RZ, R222, RZ ;  /* 0x000000deff23723e */ /* 0x004fe200048070ff */
[----:B------:R-:W-:Y:S01]  /*c490*/  FMUL R217, R217, UR20 ;  /* 0x00000014d9d97c20 */ /* 0x000fe20008400000 */
[----:B0-----:R-:W-:Y:S01]  /*c4a0*/  F2FP.SATFINITE.E4M3.F32.PACK_AB_MERGE_C R33, RZ, R220, RZ ;  /* 0x000000dcff21723e */ /* 0x001fe200048070ff */
[----:B------:R-:W2:Y:S01]  /*c4b0*/  LDL.LU R226, [R1+0x8] ;  /* 0x0000080001e27983 */ /* 0x000ea20000300800 */
[----:B------:R-:W-:Y:S02]  /*c4c0*/  F2FP.SATFINITE.E4M3.F32.PACK_AB_MERGE_C R219, RZ, R219, RZ ;  /* 0x000000dbffdb723e */ /* 0x000fe400048070ff */
[----:B------:R-:W-:Y:S01]  /*c4d0*/  F2FP.SATFINITE.E4M3.F32.PACK_AB_MERGE_C R217, RZ, R217, RZ ;  /* 0x000000d9ffd9723e */ /* 0x000fe200048070ff */
[----:B------:R0:W-:Y:S01]  /*c4e0*/  @!P5 STG.E.U8 desc[UR14][R26.64+0x8], R35 ;  /* 0x000008231a00d986 */ /* 0x0001e2000c10110e */
[----:B------:R-:W-:Y:S01]  /*c4f0*/  ISETP.LT.OR P5, PT, R42, 0x11, !P2 ;  /* 0x000000112a00780c */ /* 0x000fe200057a1670 */
[----:B------:R-:W-:-:S02]  /*c500*/  FMUL R218, R218, UR20 ;  /* 0x00000014dada7c20 */ /* 0x000fc40008400000 */
[----:B------:R-:W3:Y:S04]  /*c510*/  LDL.LU R227, [R1+0x4] ;  /* 0x0000040001e37983 */ /* 0x000ee80000300800 */
[----:B------:R-:W4:Y:S04]  /*c520*/  LDL.LU R225, [R1] ;  /* 0x0000000001e17983 */ /* 0x000f280000300800 */
[----:B------:R1:W-:Y:S01]  /*c530*/  @!P0 STG.E.U8 desc[UR14][R24.64+0x10], R33 ;  /* 0x0000102118008986 */ /* 0x0003e2000c10110e */
[----:B------:R-:W-:-:S03]  /*c540*/  ISETP.LT.OR P0, PT, R42, 0x19, !P3 ;  /* 0x000000192a00780c */ /* 0x000fc60005f01670 */
[----:B------:R-:W-:Y:S01]  /*c550*/  @!P1 STG.E.U8 desc[UR14][R24.64+0x11], R219 ;  /* 0x000011db18009986 */ /* 0x000fe2000c10110e */
[----:B------:R-:W-:-:S03]  /*c560*/  ISETP.LT.OR P1, PT, R42, 0x1a, !P3 ;  /* 0x0000001a2a00780c */ /* 0x000fc60005f21670 */
[----:B------:R-:W-:Y:S01]  /*c570*/  @!P6 STG.E.U8 desc[UR14][R26.64+0x11], R217 ;  /* 0x000011d91a00e986 */ /* 0x000fe2000c10110e */
[----:B------:R-:W-:Y:S01]  /*c580*/  ISETP.LT.OR P6, PT, R42, 0x1a, !P2 ;  /* 0x0000001a2a00780c */ /* 0x000fe200057c1670 */
[----:B------:R-:W-:Y:S01]  /*c590*/  FMUL R216, R216, UR20 ;  /* 0x00000014d8d87c20 */ /* 0x000fe20008400000 */
[----:B0-----:R-:W-:Y:S01]  /*c5a0*/  F2FP.SATFINITE.E4M3.F32.PACK_AB_MERGE_C R35, RZ, R218, RZ ;  /* 0x000000daff23723e */ /* 0x001fe200048070ff */
[----:B------:R-:W-:Y:S01]  /*c5b0*/  FMUL R215, R215, UR20 ;  /* 0x00000014d7d77c20 */ /* 0x000fe20008400000 */
[----:B------:R-:W-:Y:S01]  /*c5c0*/  FMUL R213, R213, UR20 ;  /* 0x00000014d5d57c20 */ /* 0x000fe20008400000 */
[----:B------:R-:W-:Y:S01]  /*c5d0*/  FMUL R214, R214, UR20 ;  /* 0x00000014d6d67c20 */ /* 0x000fe20008400000 */
[----:B-1----:R-:W-:Y:S01]  /*c5e0*/  F2FP.SATFINITE.E4M3.F32.PACK_AB_MERGE_C R33, RZ, R216, RZ ;  /* 0x000000d8ff21723e */ /* 0x002fe200048070ff */
[----:B------:R0:W-:Y:S01]  /*c5f0*/  @!P5 STG.E.U8 desc[UR14][R26.64+0x10], R35 ;  /* 0x000010231a00d986 */ /* 0x0001e2000c10110e */
[----:B------:R-:W-:Y:S02]  /*c600*/  F2FP.SATFINITE.E4M3.F32.PACK_AB_MERGE_C R215, RZ, R215, RZ ;  /* 0x000000d7ffd7723e */ /* 0x000fe400048070ff */
        /* <DEDUP_REMOVED lines=12> */
[----:B-1----:R-:W-:Y:S01]  /*c6d0*/  F2FP.SATFINITE.E4M3.F32.PACK_AB_MERGE_C R33, RZ, R212, RZ ;  /* 0x000000d4ff21723e */ /* 0x002fe200048070ff */
[----:B------:R-:W-:Y:S01]  /*c6e0*/  FMUL R210, R210, UR20 ;  /* 0x00000014d2d27c20 */ /* 0x000fe20008400000 */
[----:B------:R-:W-:Y:S01]  /*c6f0*/  F2FP.SATFINITE.E4M3.F32.PACK_AB_MERGE_C R211, RZ, R211, RZ ;  /* 0x000000d3ffd3723e */ /* 0x000fe200048070ff */
[----:B------:R0:W-:Y:S01]  /*c700*/  @!P5 STG.E.U8 desc[UR14][R26.64+0x18], R35 ;  /* 0x000018231a00d986 */ /* 0x0001e2000c10110e */
[C---:B------:R-:W-:Y:S02]  /*c710*/  ISETP.LT.OR P5, PT, R42.reuse, 0x21, !P2 ;  /* 0x000000212a00780c */ /* 0x040fe400057a1670 */
        /* <DEDUP_REMOVED lines=111> */
[C---:B------:R-:W-:Y:S01]  /*ce10*/  ISETP.LT.OR P5, PT, R42.reuse, 0x59, !P2 ;  /* 0x000000592a00780c */ /* 0x040fe200057a1670 */
[----:B------:R-:W-:Y:S01]  /*ce20*/  FMUL R179, R179, UR20 ;  /* 0x00000014b3b37c20 */ /* 0x000fe20008400000 */
[----:B------:R-:W-:Y:S01]  /*ce30*/  F2FP.SATFINITE.E4M3.F32.PACK_AB_MERGE_C R181, RZ, R181, RZ ;  /* 0x000000b5ffb5723e */ /* 0x000fe200048070ff */
[----:B------:R1:W-:Y:S04]  /*ce40*/  @!P0 STG.E.U8 desc[UR14][R24.64+0x58], R33 ;  /* 0x0000582118008986 */ /* 0x0003e8000c10110e */
[----:B------:R-:W-:Y:S04]  /*ce50*/  @!P1 STG.E.U8 desc[UR14][R24.64+0x59], R183 ;  /* 0x000059b718009986 */ /* 0x000fe8000c10110e */
[----:B------:R-:W-:Y:S01]  /*ce60*/  @!P6 STG.E.U8 desc[UR14][R26.64+0x59], R181 ;  /* 0x000059b51a00e986 */ /* 0x000fe2000c10110e */
[----:B------:R-:W-:-:S02]  /*ce70*/  ISETP.LT.OR P6, PT, R42, 0x62, !P3 ;  /* 0x000000622a00780c */ /* 0x000fc40005fc1670 */
[----:B0-----:R-:W-:Y:S01]  /*ce80*/  F2FP.SATFINITE.E4M3.F32.PACK_AB_MERGE_C R35, RZ, R182, RZ ;  /* 0x000000b6ff23723e */ /* 0x001fe200048070ff */
[----:B------:R-:W-:Y:S01]  /*ce90*/  FMUL R180, R180, UR20 ;  /* 0x00000014b4b47c20 */ /* 0x000fe20008400000 */
[----:B------:R-:W-:Y:S01]  /*cea0*/  F2FP.SATFINITE.E4M3.F32.PACK_AB_MERGE_C R179, RZ, R179, RZ ;  /* 0x000000b3ffb3723e */ /* 0x000fe200048070ff */
[----:B------:R-:W-:Y:S01]  /*ceb0*/  FMUL R178, R178, UR20 ;  /* 0x00000014b2b27c20 */ /* 0x000fe20008400000 */
[----:B------:R-:W-:Y:S01]  /*cec0*/  FMUL R177, R177, UR20 ;  /* 0x00000014b1b17c20 */ /* 0x000fe20008400000 */
[----:B------:R0:W-:Y:S01]  /*ced0*/  @!P5 STG.E.U8 desc[UR14][R26.64+0x58], R35 ;  /* 0x000058231a00d986 */ /* 0x0001e2000c10110e */
[C---:B------:R-:W-:Y:S02]  /*cee0*/  ISETP.LT.OR P5, PT, R42.reuse, 0x61, !P3 ;  /* 0x000000612a00780c */ /* 0x040fe40005fa1670 */
[----:B------:R-:W-:Y:S01]  /*cef0*/  ISETP.LT.OR P0, PT, R42, 0x61, !P2 ;  /* 0x000000612a00780c */ /* 0x000fe20005701670 */
[----:B------:R-:W-:Y:S01]  /*cf00*/  FMUL R176, R176, UR20 ;  /* 0x00000014b0b07c20 */ /* 0x000fe20008400000 */
[C---:B------:R-:W-:Y:S01]  /*cf10*/  ISETP.LT.OR P1, PT, R42.reuse, 0x62, !P2 ;  /* 0x000000622a00780c */ /* 0x040fe20005721670 */
[----:B------:R-:W-:Y:S01]  /*cf20*/  @!P6 STG.E.U8 desc[UR14][R24.64+0x61], R179 ;  /* 0x000061b31800e986 */ /* 0x000fe2000c10110e */
[----:B------:R-:W-:-:S02]  /*cf30*/  ISETP.LT.OR P6, PT, R42, 0x69, !P3 ;  /* 0x000000692a00780c */ /* 0x000fc40005fc1670 */
[----:B-1----:R-:W-:Y:S01]  /*cf40*/  F2FP.SATFINITE.E4M3.F32.PACK_AB_MERGE_C R33, RZ, R180, RZ ;  /* 0x000000b4ff21723e */ /* 0x002fe200048070ff */
[----:B------:R-:W-:Y:S01]  /*cf50*/  FMUL R175, R175, UR20 ;  /* 0x00000014afaf7c20 */ /* 0x000fe20008400000 */
[----:B------:R-:W-:Y:S01]  /*cf60*/  F2FP.SATFINITE.E4M3.F32.PACK_AB_MERGE_C R177, RZ, R177, RZ ;  /* 0x000000b1ffb1723e */ /* 0x000fe200048070ff */
[----:B------:R-:W-:Y:S01]  /*cf70*/  FMUL R174, R174, UR20 ;  /* 0x00000014aeae7c20 */ /* 0x000fe20008400000 */
[----:B0-----:R-:W-:Y:S01]  /*cf80*/  F2FP.SATFINITE.E4M3.F32.PACK_AB_MERGE_C R35, RZ, R178, RZ ;  /* 0x000000b2ff23723e */ /* 0x001fe200048070ff */
[----:B------:R0:W-:Y:S01]  /*cf90*/  @!P5 STG.E.U8 desc[UR14][R24.64+0x60], R33 ;  /* 0x000060211800d986 */ /* 0x0001e2000c10110e */
[----:B------:R-:W-:-:S03]  /*cfa0*/  F2FP.SATFINITE.E4M3.F32.PACK_AB_MERGE_C R37, RZ, R176, RZ ;  /* 0x000000b0ff25723e */ /* 0x000fc600048070ff */
[----:B------:R1:W-:Y:S01]  /*cfb0*/  @!P0 STG.E.U8 desc[UR14][R26.64+0x60], R35 ;  /* 0x000060231a008986 */ /* 0x0003e2000c10110e */
[----:B------:R-:W-:-:S03]  /*cfc0*/  ISETP.LT.OR P0, PT, R42, 0x6a, !P3 ;  /* 0x0000006a2a00780c */ /* 0x000fc60005f01670 */
[----:B------:R-:W-:Y:S01]  /*cfd0*/  @!P1 STG.E.U8 desc[UR14][R26.64+0x61], R177 ;  /* 0x000061b11a009986 */ /* 0x000fe2000c10110e */
[C---:B------:R-:W-:Y:S02]  /*cfe0*/  ISETP.LT.OR P1, PT, R42.reuse, 0x69, !P2 ;  /* 0x000000692a00780c */ /* 0x040fe40005721670 */
[C---:B------:R-:W-:Y:S01]  /*cff0*/  ISETP.LT.OR P5, PT, R42.reuse, 0x6a, !P2 ;  /* 0x0000006a2a00780c */ /* 0x040fe200057a1670 */
[----:B------:R-:W-:Y:S01]  /*d000*/  @!P6 STG.E.U8 desc[UR14][R24.64+0x68], R37 ;  /* 0x000068251800e986 */ /* 0x000fe2000c10110e */
[----:B------:R-:W-:Y:S01]  /*d010*/  ISETP.LT.OR P6, PT, R42, 0x71, !P3 ;  /* 0x000000712a00780c */ /* 0x000fe20005fc1670 */
[----:B------:R-:W-:Y:S01]  /*d020*/  FMUL R173, R173, UR20 ;  /* 0x00000014adad7c20 */ /* 0x000fe20008400000 */
[----:B------:R-:W-:Y:S01]  /*d030*/  F2FP.SATFINITE.E4M3.F32.PACK_AB_MERGE_C R175, RZ, R175, RZ ;  /* 0x000000afffaf723e */ /* 0x000fe200048070ff */
[----:B------:R-:W-:Y:S01]  /*d040*/  FMUL R172, R172, UR20 ;  /* 0x00000014acac7c20 */ /* 0x000fe20008400000 */
[----:B0-----:R-:W-:Y:S01]  /*d050*/  F2FP.SATFINITE.E4M3.F32.PACK_AB_MERGE_C R33, RZ, R174, RZ ;  /* 0x000000aeff21723e */ /* 0x001fe200048070ff */
[----:B------:R-:W-:Y:S01]  /*d060*/  FMUL R171, R171, UR20 ;  /* 0x00000014abab7c20 */ /* 0x000fe20008400000 */
[----:B------:R-:W-:Y:S01]  /*d070*/  F2FP.SATFINITE.E4M3.F32.PACK_AB_MERGE_C R173, RZ, R173, RZ ;  /* 0x000000adffad723e */ /* 0x000fe200048070ff */
[----:B------:R-:W-:Y:S01]  /*d080*/  @!P0 STG.E.U8 desc[UR14][R24.64+0x69], R175 ;  /* 0x000069af18008986 */ /* 0x000fe2000c10110e */
[----:B-1----:R-:W-:-:S02]  /*d090*/  F2FP.SATFINITE.E4M3.F32.PACK_AB_MERGE_C R35, RZ, R172, RZ ;  /* 0x000000acff23723e */ /* 0x002fc400048070ff */
[C---:B------:R-:W-:Y:S01]  /*d0a0*/  ISETP.LT.OR P0, PT, R42.reuse, 0x72, !P3 ;  /* 0x000000722a00780c */ /* 0x040fe20005f01670 */
[----:B------:R0:W-:Y:S01]  /*d0b0*/  @!P1 STG.E.U8 desc[UR14][R26.64+0x68], R33 ;  /* 0x000068211a009986 */ /* 0x0001e2000c10110e */
[----:B------:R-:W-:Y:S01]  /*d0c0*/  ISETP.LT.OR P1, PT, R42, 0x71, !P2 ;  /* 0x000000712a00780c */ /* 0x000fe20005721670 */
[----:B------:R-:W-:Y:S02]  /*d0d0*/  FMUL R170, R170, UR20 ;  /* 0x00000014aaaa7c20 */ /* 0x000fe40008400000 */
[----:B------:R-:W-:Y:S01]  /*d0e0*/  @!P5 STG.E.U8 desc[UR14][R26.64+0x69], R173 ;  /* 0x000069ad1a00d986 */ /* 0x000fe2000c10110e */
[C---:B------:R-:W-:Y:S01]  /*d0f0*/  ISETP.LT.OR P5, PT, R42.reuse, 0x72, !P2 ;  /* 0x000000722a00780c */ /* 0x040fe200057a1670 */
[----:B------:R-:W-:Y:S02]  /*d100*/  FMUL R169, R169, UR20 ;  /* 0x00000014a9a97c20 */ /* 0x000fe40008400000 */
[----:B------:R1:W-:Y:S01]  /*d110*/  @!P6 STG.E.U8 desc[UR14][R24.64+0x70], R35 ;  /* 0x000070231800e986 */ /* 0x0003e2000c10110e */
[----:B------:R-:W-:-:S02]  /*d120*/  ISETP.LT.OR P6, PT, R42, 0x79, !P3 ;  /* 0x000000792a00780c */ /* 0x000fc40005fc1670 */
        /* <DEDUP_REMOVED lines=8> */
[----:B------:R-:W-:Y:S02]  /*d1b0*/  F2FP.SATFINITE.E4M3.F32.PACK_AB_MERGE_C R167, RZ, R167, RZ ;  /* 0x000000a7ffa7723e */ /* 0x000fe400048070ff */
[----:B-1----:R-:W-:Y:S01]  /*d1c0*/  F2FP.SATFINITE.E4M3.F32.PACK_AB_MERGE_C R35, RZ, R168, RZ ;  /* 0x000000a8ff23723e */ /* 0x002fe200048070ff */
[----:B------:R-:W-:Y:S01]  /*d1d0*/  @!P1 STG.E.U8 desc[UR14][R26.64+0x70], R33 ;  /* 0x000070211a009986 */ /* 0x000fe2000c10110e */
[----:B------:R-:W-:-:S03]  /*d1e0*/  ISETP.GE.AND P1, PT, R41, 0x81, PT ;  /* 0x000000812900780c */ /* 0x000fc60003f26270 */
[----:B------:R-:W-:Y:S01]  /*d1f0*/  @!P5 STG.E.U8 desc[UR14][R26.64+0x71], R169 ;  /* 0x000071a91a00d986 */ /* 0x000fe2000c10110e */
[C---:B------:R-:W-:Y:S02]  /*d200*/  ISETP.LT.OR P5, PT, R42.reuse, 0x79, !P2 ;  /* 0x000000792a00780c */ /* 0x040fe400057a1670 */
[C---:B------:R-:W-:Y:S01]  /*d210*/  ISETP.LT.OR P2, PT, R42.reuse, 0x7a, !P2 ;  /* 0x0000007a2a00780c */ /* 0x040fe20005741670 */
[----:B------:R-:W-:Y:S01]  /*d220*/  @!P6 STG.E.U8 desc[UR14][R24.64+0x78], R35 ;  /* 0x000078231800e986 */ /* 0x000fe2000c10110e */
[C---:B------:R-:W-:Y:S01]  /*d230*/  ISETP.LT.OR P6, PT, R42.reuse, 0x1, !P1 ;  /* 0x000000012a00780c */ /* 0x040fe20004fc1670 */
[----:B------:R-:W-:Y:S02]  /*d240*/  FMUL R165, R165, UR20 ;  /* 0x00000014a5a57c20 */ /* 0x000fe40008400000 */
[----:B------:R0:W-:Y:S01]  /*d250*/  @!P3 STG.E.U8 desc[UR14][R24.64+0x79], R167 ;  /* 0x000079a71800b986 */ /* 0x0001e2000c10110e */
[----:B------:R-:W-:Y:S01]  /*d260*/  ISETP.LT.OR P3, PT, R42, 0x2, !P1 ;  /* 0x000000022a00780c */ /* 0x000fe20004f61670 */
[----:B------:R-:W-:Y:S01]  /*d270*/  FMUL R164, R164, UR20 ;  /* 0x00000014a4a47c20 */ /* 0x000fe20008400000 */
[----:B------:R-:W-:Y:S01]  /*d280*/  FMUL R163, R163, UR20 ;  /* 0x00000014a3a37c20 */ /* 0x000fe20008400000 */
[----:B------:R-:W-:Y:S01]  /*d290*/  F2FP.SATFINITE.E4M3.F32.PACK_AB_MERGE_C R37, RZ, R166, RZ ;  /* 0x000000a6ff25723e */ /* 0x000fe200048070ff */
[----:B------:R-:W-:Y:S01]  /*d2a0*/  FMUL R162, R162, UR20 ;  /* 0x00000014a2a27c20 */ /* 0x000fe20008400000 */
[----:B------:R-:W-:Y:S01]  /*d2b0*/  F2FP.SATFINITE.E4M3.F32.PACK_AB_MERGE_C R165, RZ, R165, RZ ;  /* 0x000000a5ffa5723e */ /* 0x000fe200048070ff */
[----:B------:R-:W-:Y:S01]  /*d2c0*/  FMUL R161, R161, UR20 ;  /* 0x00000014a1a17c20 */ /* 0x000fe20008400000 */
[----:B------:R-:W-:Y:S01]  /*d2d0*/  F2FP.SATFINITE.E4M3.F32.PACK_AB_MERGE_C R163, RZ, R163, RZ ;  /* 0x000000a3ffa3723e */ /* 0x000fe200048070ff */
[----:B------:R-:W-:Y:S01]  /*d2e0*/  FMUL R160, R160, UR20 ;  /* 0x00000014a0a07c20 */ /* 0x000fe20008400000 */
[----:B------:R-:W-:Y:S01]  /*d2f0*/  ISETP.GE.AND P0, PT, R41, 0x89, PT ;  /* 0x000000892900780c */ /* 0x000fe20003f06270 */
[----:B------:R-:W-:Y:S01]  /*d300*/  FMUL R159, R159, UR20 ;  /* 0x000000149f9f7c20 */ /* 0x000fe20008400000 */
[----:B0-----:R-:W-:Y:S01]  /*d310*/  F2FP.SATFINITE.E4M3.F32.PACK_AB_MERGE_C R25, RZ, R164, RZ ;  /* 0x000000a4ff19723e */ /* 0x001fe200048070ff */
[----:B------:R-:W-:Y:S01]  /*d320*/  @!P5 STG.E.U8 desc[UR14][R26.64+0x78], R37 ;  /* 0x000078251a00d986 */ /* 0x000fe2000c10110e */
[----:B------:R-:W-:-:S03]  /*d330*/  ISETP.LT.OR P5, PT, R42, 0x1, !P0 ;  /* 0x000000012a00780c */ /* 0x000fc600047a1670 */
[----:B------:R-:W-:Y:S04]  /*d340*/  @!P2 STG.E.U8 desc[UR14][R26.64+0x79], R165 ;  /* 0x000079a51a00a986 */ /* 0x000fe8000c10110e */
[----:B------:R0:W-:Y:S01]  /*d350*/  @!P6 STG.E.U8 desc[UR14][R28.64], R25 ;  /* 0x000000191c00e986 */ /* 0x0001e2000c10110e */
[----:B------:R-:W-:-:S03]  /*d360*/  ISETP.LT.OR P6, PT, R42, 0x2, !P0 ;  /* 0x000000022a00780c */ /* 0x000fc600047c1670 */
[----:B------:R-:W-:Y:S01]  /*d370*/  @!P3 STG.E.U8 desc[UR14][R28.64+0x1], R163 ;  /* 0x000001a31c00b986 */ /* 0x000fe2000c10110e */
[C---:B------:R-:W-:Y:S02]  /*d380*/  ISETP.LT.OR P3, PT, R42.reuse, 0x9, !P1 ;  /* 0x000000092a00780c */ /* 0x040fe40004f61670 */
[----:B------:R-:W-:Y:S01]  /*d390*/  ISETP.LT.OR P2, PT, R42, 0xa, !P1 ;  /* 0x0000000a2a00780c */ /* 0x000fe20004f41670 */
[----:B------:R-:W-:Y:S01]  /*d3a0*/  FMUL R158, R158, UR20 ;  /* 0x000000149e9e7c20 */ /* 0x000fe20008400000 */
[----:B------:R-:W-:Y:S01]  /*d3b0*/  F2FP.SATFINITE.E4M3.F32.PACK_AB_MERGE_C R33, RZ, R162, RZ ;  /* 0x000000a2ff21723e */ /* 0x000fe200048070ff */
[----:B------:R-:W-:Y:S01]  /*d3c0*/  FMUL R157, R157, UR20 ;  /* 0x000000149d9d7c20 */ /* 0x000fe20008400000 */
[----:B------:R-:W-:Y:S01]  /*d3d0*/  F2FP.SATFINITE.E4M3.F32.PACK_AB_MERGE_C R161, RZ, R161, RZ ;  /* 0x000000a1ffa1723e */ /* 0x000fe200048070ff */
[----:B------:R-:W-:Y:S01]  /*d3e0*/  FMUL R156, R156, UR20 ;  /* 0x000000149c9c7c20 */ /* 0x000fe20008400000 */
[----:B0-----:R-:W-:Y:S01]  /*d3f0*/  F2FP.SATFINITE.E4M3.F32.PACK_AB_MERGE_C R25, RZ, R160, RZ ;  /* 0x000000a0ff19723e */ /* 0x001fe200048070ff */
[----:B------:R-:W-:Y:S01]  /*d400*/  @!P5 STG.E.U8 desc[UR14][R30.64], R33 ;  /* 0x000000211e00d986 */ /* 0x000fe2000c10110e */
[----:B------:R-:W-:-:S02]  /*d410*/  F2FP.SATFINITE.E4M3.F32.PACK_AB_MERGE_C R159, RZ, R159, RZ ;  /* 0x0000009fff9f723e */ /* 0x000fc400048070ff */
[C---:B------:R-:W-:Y:S01]  /*d420*/  ISETP.LT.OR P5, PT, R42.reuse, 0x9, !P0 ;  /* 0x000000092a00780c */ /* 0x040fe200047a1670 */
[----:B------:R-:W-:Y:S01]  /*d430*/  @!P6 STG.E.U8 desc[UR14][R30.64+0x1], R161 ;  /* 0x000001a11e00e986 */ /* 0x000fe2000c10110e */
[----:B------:R-:W-:-:S03]  /*d440*/  ISETP.LT.OR P6, PT, R42, 0xa, !P0 ;  /* 0x0000000a2a00780c */ /* 0x000fc600047c1670 */
[----:B------:R0:W-:Y:S01]  /*d450*/  @!P3 STG.E.U8 desc[UR14][R28.64+0x8], R25 ;  /* 0x000008191c00b986 */ /* 0x0001e2000c10110e */
[----:B------:R-:W-:-:S03]  /*d460*/  ISETP.LT.OR P3, PT, R42, 0x11, !P1 ;  /* 0x000000112a00780c */ /* 0x000fc60004f61670 */
[----:B------:R-:W-:Y:S01]  /*d470*/  @!P2 STG.E.U8 desc[UR14][R28.64+0x9], R159 ;  /* 0x0000099f1c00a986 */ /* 0x000fe2000c10110e */
[----:B------:R-:W-:Y:S01]  /*d480*/  ISETP.LT.OR P2, PT, R42, 0x12, !P1 ;  /* 0x000000122a00780c */ /* 0x000fe20004f41670 */
[----:B------:R-:W-:Y:S01]  /*d490*/  FMUL R155, R155, UR20 ;  /* 0x000000149b9b7c20 */ /* 0x000fe20008400000 */
[----:B------:R-:W-:Y:S01]  /*d4a0*/  F2FP.SATFINITE.E4M3.F32.PACK_AB_MERGE_C R27, RZ, R158, RZ ;  /* 0x0000009eff1b723e */ /* 0x000fe200048070ff */
[----:B------:R-:W-:Y:S01]  /*d4b0*/  FMUL R154, R154, UR20 ;  /* 0x000000149a9a7c20 */ /* 0x000fe20008400000 */
[----:B------:R-:W-:Y:S01]  /*d4c0*/  F2FP.SATFINITE.E4M3.F32.PACK_AB_MERGE_C R157, RZ, R157, RZ ;  /* 0x0000009dff9d723e */ /* 0x000fe200048070ff */
[----:B------:R-:W-:Y:S01]  /*d4d0*/  FMUL R153, R153, UR20 ;  /* 0x0000001499997c20 */ /* 0x000fe20008400000 */
        /* <DEDUP_REMOVED lines=25> */
[----:B------:R1:W-:Y:S01]  /*d670*/  @!P2 STG.E.U8 desc[UR14][R28.64+0x19], R23 ;  /* 0x000019171c00a986 */ /* 0x0003e2000c10110e */
        /* <DEDUP_REMOVED lines=11> */
[----:B------:R0:W-:Y:S01]  /*d730*/  @!P6 STG.E.U8 desc[UR14][R30.64+0x19], R21 ;  /* 0x000019151e00e986 */ /* 0x0001e2000c10110e */
[----:B------:R-:W-:-:S03]  /*d740*/  ISETP.LT.OR P6, PT, R42, 0x22, !P0 ;  /* 0x000000222a00780c */ /* 0x000fc600047c1670 */
[----:B------:R-:W-:Y:S01]  /*d750*/  @!P3 STG.E.U8 desc[UR14][R28.64+0x20], R25 ;  /* 0x000020191c00b986 */ /* 0x000fe2000c10110e */
[----:B------:R-:W-:-:S03]  /*d760*/  ISETP.LT.OR P3, PT, R42, 0x29, !P1 ;  /* 0x000000292a00780c */ /* 0x000fc60004f61670 */
[----:B------:R2:W-:Y:S01]  /*d770*/  @!P2 STG.E.U8 desc[UR14][R28.64+0x21], R19 ;  /* 0x000021131c00a986 */ /* 0x0005e2000c10110e */
[----:B------:R-:W-:Y:S01]  /*d780*/  ISETP.LT.OR P2, PT, R42, 0x2a, !P1 ;  /* 0x0000002a2a00780c */ /* 0x000fe20004f41670 */
[----:B------:R-:W-:Y:S01]  /*d790*/  FMUL R15, R15, UR20 ;  /* 0x000000140f0f7c20 */ /* 0x000fe20008400000 */
[----:B-1----:R-:W-:Y:S01]  /*d7a0*/  F2FP.SATFINITE.E4M3.F32.PACK_AB_MERGE_C R23, RZ, R18, RZ ;  /* 0x00000012ff17723e */ /* 0x002fe200048070ff */
[----:B------:R-:W-:Y:S01]  /*d7b0*/  FMUL R14, R14, UR20 ;  /* 0x000000140e0e7c20 */ /* 0x000fe20008400000 */
[----:B------:R-:W-:Y:S01]  /*d7c0*/  F2FP.SATFINITE.E4M3.F32.PACK_AB_MERGE_C R17, RZ, R17, RZ ;  /* 0x00000011ff11723e */ /* 0x000fe200048070ff */
[----:B------:R-:W-:Y:S01]  /*d7d0*/  FMUL R13, R13, UR20 ;  /* 0x000000140d0d7c20 */ /* 0x000fe20008400000 */
[----:B0-----:R-:W-:Y:S01]  /*d7e0*/  F2FP.SATFINITE.E4M3.F32.PACK_AB_MERGE_C R21, RZ, R16, RZ ;  /* 0x00000010ff15723e */ /* 0x001fe200048070ff */
[----:B------:R-:W-:Y:S01]  /*d7f0*/  @!P5 STG.E.U8 desc[UR14][R30.64+0x20], R23 ;  /* 0x000020171e00d986 */ /* 0x000fe2000c10110e */
[----:B------:R-:W-:Y:S02]  /*d800*/  F2FP.SATFINITE.E4M3.F32.PACK_AB_MERGE_C R15, RZ, R15, RZ ;  /* 0x0000000fff0f723e */ /* 0x000fe400048070ff */
[C---:B------:R-:W-:Y:S01]  /*d810*/  ISETP.LT.OR P5, PT, R42.reuse, 0x29, !P0 ;  /* 0x000000292a00780c */ /* 0x040fe200047a1670 */
[----:B------:R-:W-:Y:S01]  /*d820*/  @!P6 STG.E.U8 desc[UR14][R30.64+0x21], R17 ;  /* 0x000021111e00e986 */ /* 0x000fe2000c10110e */
[----:B------:R-:W-:-:S03]  /*d830*/  ISETP.LT.OR P6, PT, R42, 0x2a, !P0 ;  /* 0x0000002a2a00780c */ /* 0x000fc600047c1670 */
[----:B------:R-:W-:Y:S01]  /*d840*/  @!P3 STG.E.U8 desc[UR14][R28.64+0x28], R21 ;  /* 0x000028151c00b986 */ /* 0x000fe2000c10110e */
[----:B------:R-:W-:Y:S01]  /*d850*/  ISETP.LT.OR P3, PT, R42, 0x31, !P1 ;  /* 0x000000312a00780c */ /* 0x000fe20004f61670 */
[----:B------:R-:W-:Y:S02]  /*d860*/  FMUL R12, R12, UR20 ;  /* 0x000000140c0c7c20 */ /* 0x000fe40008400000 */
[----:B------:R0:W-:Y:S01]  /*d870*/  @!P2 STG.E.U8 desc[UR14][R28.64+0x29], R15 ;  /* 0x0000290f1c00a986 */ /* 0x0001e2000c10110e */
[----:B------:R-:W-:Y:S01]  /*d880*/  ISETP.LT.OR P2, PT, R42, 0x32, !P1 ;  /* 0x000000322a00780c */ /* 0x000fe20004f41670 */
[----:B------:R-:W-:Y:S01]  /*d890*/  FMUL R11, R11, UR20 ;  /* 0x000000140b0b7c20 */ /* 0x000fe20008400000 */
[----:B--2---:R-:W-:Y:S01]  /*d8a0*/  F2FP.SATFINITE.E4M3.F32.PACK_AB_MERGE_C R19, RZ, R14, RZ ;  /* 0x0000000eff13723e */ /* 0x004fe200048070ff */
[----:B------:R-:W2:Y:S01]  /*d8b0*/  LDL.LU R222, [R1+0x18] ;  /* 0x0000180001de7983 */ /* 0x000ea20000300800 */
[----:B------:R-:W-:Y:S02]  /*d8c0*/  F2FP.SATFINITE.E4M3.F32.PACK_AB_MERGE_C R13, RZ, R13, RZ ;  /* 0x0000000dff0d723e */ /* 0x000fe400048070ff */
[----:B------:R-:W-:Y:S01]  /*d8d0*/  F2FP.SATFINITE.E4M3.F32.PACK_AB_MERGE_C R11, RZ, R11, RZ ;  /* 0x0000000bff0b723e */ /* 0x000fe200048070ff */
[----:B------:R-:W-:Y:S01]  /*d8e0*/  @!P5 STG.E.U8 desc[UR14][R30.64+0x28], R19 ;  /* 0x000028131e00d986 */ /* 0x000fe2000c10110e */
[----:B0-----:R-:W-:-:S03]  /*d8f0*/  F2FP.SATFINITE.E4M3.F32.PACK_AB_MERGE_C R15, RZ, R12, RZ ;  /* 0x0000000cff0f723e */ /* 0x001fc600048070ff */
[----:B------:R0:W-:Y:S01]  /*d900*/  @!P6 STG.E.U8 desc[UR14][R30.64+0x29], R13 ;  /* 0x0000290d1e00e986 */ /* 0x0001e2000c10110e */
[C---:B------:R-:W-:Y:S02]  /*d910*/  ISETP.LT.OR P5, PT, R42.reuse, 0x31, !P0 ;  /* 0x000000312a00780c */ /* 0x040fe400047a1670 */
[C---:B------:R-:W-:Y:S01]  /*d920*/  ISETP.LT.OR P6, PT, R42.reuse, 0x32, !P0 ;  /* 0x000000322a00780c */ /* 0x040fe200047c1670 */
[----:B------:R-:W-:Y:S01]  /*d930*/  @!P3 STG.E.U8 desc[UR14][R28.64+0x30], R15 ;  /* 0x0000300f1c00b986 */ /* 0x000fe2000c10110e */
[----:B------:R-:W-:Y:S01]  /*d940*/  ISETP.LT.OR P3, PT, R42, 0x39, !P1 ;  /* 0x000000392a00780c */ /* 0x000fe20004f61670 */
[----:B------:R-:W-:Y:S01]  /*d950*/  FMUL R10, R10, UR20 ;  /* 0x000000140a0a7c20 */ /* 0x000fe20008400000 */
[----:B------:R-:W-:Y:S01]  /*d960*/  FMUL R9, R9, UR20 ;  /* 0x0000001409097c20 */ /* 0x000fe20008400000 */
[----:B------:R-:W2:Y:S01]  /*d970*/  LDL.LU R223, [R1+0x14] ;  /* 0x0000140001df7983 */ /* 0x000ea20000300800 */
[----:B------:R-:W-:-:S03]  /*d980*/  FMUL R8, R8, UR20 ;  /* 0x0000001408087c20 */ /* 0x000fc60008400000 */
[----:B------:R-:W2:Y:S01]  /*d990*/  LDL.LU R221, [R1+0x10] ;  /* 0x0000100001dd7983 */ /* 0x000ea20000300800 */
[----:B------:R-:W-:-:S03]  /*d9a0*/  F2FP.SATFINITE.E4M3.F32.PACK_AB_MERGE_C R17, RZ, R10, RZ ;  /* 0x0000000aff11723e */ /* 0x000fc600048070ff */
[----:B------:R-:W2:Y:S01]  /*d9b0*/  LDL.LU R220, [R1+0xc] ;  /* 0x00000c0001dc7983 */ /* 0x000ea20000300800 */
[----:B------:R-:W-:Y:S01]  /*d9c0*/  F2FP.SATFINITE.E4M3.F32.PACK_AB_MERGE_C R9, RZ, R9, RZ ;  /* 0x00000009ff09723e */ /* 0x000fe200048070ff */
[----:B------:R-:W-:Y:S01]  /*d9d0*/  FMUL R7, R7, UR20 ;  /* 0x0000001407077c20 */ /* 0x000fe20008400000 */
[----:B0-----:R-:W-:Y:S01]  /*d9e0*/  F2FP.SATFINITE.E4M3.F32.PACK_AB_MERGE_C R13, RZ, R8, RZ ;  /* 0x00000008ff0d723e */ /* 0x001fe200048070ff */
[----:B------:R0:W-:Y:S01]  /*d9f0*/  @!P2 STG.E.U8 desc[UR14][R28.64+0x31], R11 ;  /* 0x0000310b1c00a986 */ /* 0x0001e2000c10110e */
[----:B------:R-:W-:Y:S01]  /*da00*/  ISETP.LT.OR P2, PT, R42, 0x3a, !P1 ;  /* 0x0000003a2a00780c */ /* 0x000fe20004f41670 */
[----:B-----5:R-:W-:Y:S01]  /*da10*/  FMUL R2, R2, UR20 ;  /* 0x0000001402027c20 */ /* 0x020fe20008400000 */
[----:B------:R-:W-:Y:S01]  /*da20*/  F2FP.SATFINITE.E4M3.F32.PACK_AB_MERGE_C R7, RZ, R7, RZ ;  /* 0x00000007ff07723e */ /* 0x000fe200048070ff */
[----:B------:R-:W-:Y:S01]  /*da30*/  @!P5 STG.E.U8 desc[UR14][R30.64+0x30], R17 ;  /* 0x000030111e00d986 */ /* 0x000fe2000c10110e */
[----:B------:R-:W-:Y:S01]  /*da40*/  FMUL R3, R3, UR20 ;  /* 0x0000001403037c20 */ /* 0x000fe20008400000 */
[----:B------:R-:W-:Y:S01]  /*da50*/  FMUL R4, R4, UR20 ;  /* 0x0000001404047c20 */ /* 0x000fe20008400000 */
[C---:B------:R-:W-:Y:S01]  /*da60*/  ISETP.LT.OR P5, PT, R42.reuse, 0x39, !P0 ;  /* 0x000000392a00780c */ /* 0x040fe200047a1670 */
[----:B------:R1:W-:Y:S01]  /*da70*/  @!P6 STG.E.U8 desc[UR14][R30.64+0x31], R9 ;  /* 0x000031091e00e986 */ /* 0x0003e2000c10110e */
[----:B------:R-:W-:Y:S01]  /*da80*/  ISETP.LT.OR P6, PT, R42, 0x3a, !P0 ;  /* 0x0000003a2a00780c */ /* 0x000fe200047c1670 */
[----:B------:R-:W-:Y:S01]  /*da90*/  FMUL R6, R6, UR20 ;  /* 0x0000001406067c20 */ /* 0x000fe20008400000 */
[----:B------:R-:W-:Y:S01]  /*daa0*/  FMUL R5, R5, UR20 ;  /* 0x0000001405057c20 */ /* 0x000fe20008400000 */
[----:B------:R3:W-:Y:S01]  /*dab0*/  @!P3 STG.E.U8 desc[UR14][R28.64+0x38], R13 ;  /* 0x0000380d1c00b986 */ /* 0x0007e2000c10110e */
[----:B------:R-:W-:Y:S01]  /*dac0*/  ISETP.LT.OR P3, PT, R42, 0x41, !P1 ;  /* 0x000000412a00780c */ /* 0x000fe20004f61670 */
[----:B------:R-:W-:Y:S01]  /*dad0*/  FMUL R0, R0, UR20 ;  /* 0x0000001400007c20 */ /* 0x000fe20008400000 */
[----:B0-----:R-:W-:Y:S01]  /*dae0*/  F2FP.SATFINITE.E4M3.F32.PACK_AB_MERGE_C R11, RZ, R6, RZ ;  /* 0x00000006ff0b723e */ /* 0x001fe200048070ff */
[----:B------:R-:W2:Y:S01]  /*daf0*/  LDL.LU R224, [R1+0x1c] ;  /* 0x00001c0001e07983 */ /* 0x000ea20000300800 */
[----:B------:R-:W-:-:S03]  /*db00*/  F2FP.SATFINITE.E4M3.F32.PACK_AB_MERGE_C R5, RZ, R5, RZ ;  /* 0x00000005ff05723e */ /* 0x000fc600048070ff */
[----:B------:R0:W-:Y:S01]  /*db10*/  @!P2 STG.E.U8 desc[UR14][R28.64+0x39], R7 ;  /* 0x000039071c00a986 */ /* 0x0001e2000c10110e */
[----:B-1----:R-:W-:Y:S01]  /*db20*/  F2FP.SATFINITE.E4M3.F32.PACK_AB_MERGE_C R9, RZ, R4, RZ ;  /* 0x00000004ff09723e */ /* 0x002fe200048070ff */
[----:B------:R-:W-:Y:S01]  /*db30*/  FMUL R4, R226, UR20 ;  /* 0x00000014e2047c20 */ /* 0x000fe20008400000 */
[C---:B------:R-:W-:Y:S01]  /*db40*/  ISETP.LT.OR P2, PT, R42.reuse, 0x42, !P1 ;  /* 0x000000422a00780c */ /* 0x040fe20004f41670 */
[----:B------:R-:W-:Y:S01]  /*db50*/  @!P5 STG.E.U8 desc[UR14][R30.64+0x38], R11 ;  /* 0x0000380b1e00d986 */ /* 0x000fe2000c10110e */
[----:B---3--:R-:W-:Y:S01]  /*db60*/  F2FP.SATFINITE.E4M3.F32.PACK_AB_MERGE_C R13, RZ, R2, RZ ;  /* 0x00000002ff0d723e */ /* 0x008fe200048070ff */
[----:B----4-:R-:W-:Y:S01]  /*db70*/  FMUL R2, R225, UR20 ;  /* 0x00000014e1027c20 */ /* 0x010fe20008400000 */
[----:B------:R-:W-:Y:S01]  /*db80*/  ISETP.LT.OR P5, PT, R42, 0x41, !P0 ;  /* 0x000000412a00780c */ /* 0x000fe200047a1670 */
[----:B------:R-:W3:Y:S01]  /*db90*/  LDL.LU R225, [R1+0x20] ;  /* 0x0000200001e17983 */ /* 0x000ee20000300800 */
[----:B0-----:R-:W-:Y:S01]  /*dba0*/  F2FP.SATFINITE.E4M3.F32.PACK_AB_MERGE_C R7, RZ, R3, RZ ;  /* 0x00000003ff07723e */ /* 0x001fe200048070ff */
[----:B------:R-:W-:-:S02]  /*dbb0*/  FMUL R3, R227, UR20 ;  /* 0x00000014e3037c20 */ /* 0x000fc40008400000 */
[----:B------:R0:W-:Y:S01]  /*dbc0*/  @!P6 STG.E.U8 desc[UR14][R30.64+0x39], R5 ;  /* 0x000039051e00e986 */ /* 0x0001e2000c10110e */
[----:B------:R-:W-:-:S03]  /*dbd0*/  ISETP.LT.OR P6, PT, R42, 0x42, !P0 ;  /* 0x000000422a00780c */ /* 0x000fc600047c1670 */
[----:B------:R-:W4:Y:S04]  /*dbe0*/  LDL.LU R227, [R1+0x24] ;  /* 0x0000240001e37983 */ /* 0x000f280000300800 */
[----:B------:R-:W4:Y:S04]  /*dbf0*/  LDL.LU R226, [R1+0x28] ;  /* 0x0000280001e27983 */ /* 0x000f280000300800 */
[----:B------:R-:W-:Y:S01]  /*dc00*/  @!P3 STG.E.U8 desc[UR14][R28.64+0x40], R9 ;  /* 0x000040091c00b986 */ /* 0x000fe2000c10110e */
[C---:B------:R-:W-:Y:S02]  /*dc10*/  ISETP.LT.OR P3, PT, R42.reuse, 0x49, !P1 ;  /* 0x000000492a00780c */ /* 0x040fe40004f61670 */
[----:B0-----:R-:W-:Y:S01]  /*dc20*/  F2FP.SATFINITE.E4M3.F32.PACK_AB_MERGE_C R5, RZ, R0, RZ ;  /* 0x00000000ff05723e */ /* 0x001fe200048070ff */
[----:B------:R0:W-:Y:S01]  /*dc30*/  @!P2 STG.E.U8 desc[UR14][R28.64+0x41], R7 ;  /* 0x000041071c00a986 */ /* 0x0001e2000c10110e */
[----:B------:R-:W-:-:S03]  /*dc40*/  ISETP.LT.OR P2, PT, R42, 0x4a, !P1 ;  /* 0x0000004a2a00780c */ /* 0x000fc60004f41670 */
[----:B------:R-:W-:Y:S01]  /*dc50*/  @!P5 STG.E.U8 desc[UR14][R30.64+0x40], R13 ;  /* 0x0000400d1e00d986 */ /* 0x000fe2000c10110e */
[----:B------:R-:W-:-:S03]  /*dc60*/  ISETP.LT.OR P5, PT, R42, 0x49, !P0 ;  /* 0x000000492a00780c */ /* 0x000fc600047a1670 */
[----:B------:R1:W-:Y:S01]  /*dc70*/  @!P6 STG.E.U8 desc[UR14][R30.64+0x41], R5 ;  /* 0x000041051e00e986 */ /* 0x0003e2000c10110e */
[----:B0-----:R-:W-:Y:S02]  /*dc80*/  F2FP.SATFINITE.E4M3.F32.PACK_AB_MERGE_C R7, RZ, R2, RZ ;  /* 0x00000002ff07723e */ /* 0x001fe400048070ff */
[----:B------:R-:W-:-:S03]  /*dc90*/  ISETP.LT.OR P6, PT, R42, 0x4a, !P0 ;  /* 0x0000004a2a00780c */ /* 0x000fc600047c1670 */
[----:B------:R0:W-:Y:S01]  /*dca0*/  @!P3 STG.E.U8 desc[UR14][R28.64+0x48], R7 ;  /* 0x000048071c00b986 */ /* 0x0001e2000c10110e */
[----:B------:R-:W-:Y:S02]  /*dcb0*/  ISETP.LT.OR P3, PT, R42, 0x51, !P1 ;  /* 0x000000512a00780c */ /* 0x000fe40004f61670 */
[----:B------:R-:W-:Y:S02]  /*dcc0*/  F2FP.SATFINITE.E4M3.F32.PACK_AB_MERGE_C R9, RZ, R3, RZ ;  /* 0x00000003ff09723e */ /* 0x000fe400048070ff */
[----:B------:R-:W-:-:S03]  /*dcd0*/  F2FP.SATFINITE.E4M3.F32.PACK_AB_MERGE_C R11, RZ, R4, RZ ;  /* 0x00000004ff0b723e */ /* 0x000fc600048070ff */
[----:B------:R0:W-:Y:S04]  /*dce0*/  @!P2 STG.E.U8 desc[UR14][R28.64+0x49], R9 ;  /* 0x000049091c00a986 */ /* 0x0001e8000c10110e */
[----:B------:R-:W-:Y:S01]  /*dcf0*/  @!P5 STG.E.U8 desc[UR14][R30.64+0x48], R11 ;  /* 0x0000480b1e00d986 */ /* 0x000fe2000c10110e */
[----:B--2---:R-:W-:Y:S01]  /*dd00*/  FMUL R2, R221, UR20 ;  /* 0x00000014dd027c20 */ /* 0x004fe20008400000 */
[----:B------:R-:W-:Y:S02]  /*dd10*/  FMUL R0, R220, UR20 ;  /* 0x00000014dc007c20 */ /* 0x000fe40008400000 */
[----:B------:R-:W2:Y:S04]  /*dd20*/  LDL.LU R220, [R1+0x2c] ;  /* 0x00002c0001dc7983 */ /* 0x000ea80000300800 */
[----:B------:R-:W2:Y:S01]  /*dd30*/  LDL.LU R221, [R1+0x30] ;  /* 0x0000300001dd7983 */ /* 0x000ea20000300800 */
[----:B-1----:R-:W-:Y:S01]  /*dd40*/  F2FP.SATFINITE.E4M3.F32.PACK_AB_MERGE_C R5, RZ, R0, RZ ;  /* 0x00000000ff05723e */ /* 0x002fe200048070ff */
[----:B------:R-:W-:Y:S01]  /*dd50*/  FMUL R0, R222, UR20 ;  /* 0x00000014de007c20 */ /* 0x000fe20008400000 */
[----:B------:R-:W-:Y:S01]  /*dd60*/  FMUL R3, R223, UR20 ;  /* 0x00000014df037c20 */ /* 0x000fe20008400000 */
[----:B0-----:R-:W-:Y:S01]  /*dd70*/  F2FP.SATFINITE.E4M3.F32.PACK_AB_MERGE_C R7, RZ, R2, RZ ;  /* 0x00000002ff07723e */ /* 0x001fe200048070ff */
[----:B------:R-:W2:Y:S02]  /*dd80*/  LDL.LU R223, [R1+0x34] ;  /* 0x0000340001df7983 */ /* 0x000ea40000300800 */
[----:B------:R-:W-:-:S02]  /*dd90*/  F2FP.SATFINITE.E4M3.F32.PACK_AB_MERGE_C R13, RZ, R0, RZ ;  /* 0x00000000ff0d723e */ /* 0x000fc400048070ff */
[----:B------:R-:W2:Y:S01]  /*dda0*/  LDL.LU R222, [R1+0x38] ;  /* 0x0000380001de7983 */ /* 0x000ea20000300800 */
[----:B------:R-:W-:Y:S01]  /*ddb0*/  F2FP.SATFINITE.E4M3.F32.PACK_AB_MERGE_C R9, RZ, R3, RZ ;  /* 0x00000003ff09723e */ /* 0x000fe200048070ff */
[----:B------:R-:W-:Y:S02]  /*ddc0*/  FMUL R2, R224, UR20 ;  /* 0x00000014e0027c20 */ /* 0x000fe40008400000 */
[----:B------:R-:W2:Y:S04]  /*ddd0*/  LDL.LU R224, [R1+0x3c] ;  /* 0x00003c0001e07983 */ /* 0x000ea80000300800 */
[----:B------:R-:W-:Y:S01]  /*dde0*/  @!P6 STG.E.U8 desc[UR14][R30.64+0x49], R5 ;  /* 0x000049051e00e986 */ /* 0x000fe2000c10110e */
[----:B---3--:R-:W-:-:S03]  /*ddf0*/  FMUL R0, R225, UR20 ;  /* 0x00000014e1007c20 */ /* 0x008fc60008400000 */
[----:B------:R0:W-:Y:S04]  /*de00*/  @!P3 STG.E.U8 desc[UR14][R28.64+0x50], R7 ;  /* 0x000050071c00b986 */ /* 0x0001e8000c10110e */
[----:B------:R-:W3:Y:S01]  /*de10*/  LDL.LU R225, [R1+0x40] ;  /* 0x0000400001e17983 */ /* 0x000ee20000300800 */
[----:B----4-:R-:W-:-:S03]  /*de20*/  FMUL R3, R227, UR20 ;  /* 0x00000014e3037c20 */ /* 0x010fc60008400000 */
[----:B------:R-:W4:Y:S01]  /*de30*/  LDL.LU R227, [R1+0x44] ;  /* 0x0000440001e37983 */ /* 0x000f220000300800 */
[----:B0-----:R-:W-:Y:S01]  /*de40*/  F2FP.SATFINITE.E4M3.F32.PACK_AB_MERGE_C R7, RZ, R0, RZ ;  /* 0x00000000ff07723e */ /* 0x001fe200048070ff */
[----:B------:R-:W-:Y:S02]  /*de50*/  FMUL R0, R226, UR20 ;  /* 0x00000014e2007c20 */ /* 0x000fe40008400000 */
[----:B------:R-:W4:Y:S01]  /*de60*/  LDL.LU R226, [R1+0x48] ;  /* 0x0000480001e27983 */ /* 0x000f220000300800 */
[C---:B------:R-:W-:Y:S02]  /*de70*/  ISETP.LT.OR P2, PT, R42.reuse, 0x52, !P1 ;  /* 0x000000522a00780c */ /* 0x040fe40004f41670 */
[C---:B------:R-:W-:Y:S01]  /*de80*/  ISETP.LT.OR P6, PT, R42.reuse, 0x52, !P0 ;  /* 0x000000522a00780c */ /* 0x040fe200047c1670 */
[----:B------:R-:W4:Y:S01]  /*de90*/  LDL.LU R218, [R1+0x4c] ;  /* 0x00004c0001da7983 */ /* 0x000f220000300800 */
[----:B------:R-:W-:Y:S02]  /*dea0*/  F2FP.SATFINITE.E4M3.F32.PACK_AB_MERGE_C R5, RZ, R2, RZ ;  /* 0x00000002ff05723e */ /* 0x000fe400048070ff */
[----:B------:R-:W-:-:S02]  /*deb0*/  ISETP.LT.OR P5, PT, R42, 0x51, !P0 ;  /* 0x000000512a00780c */ /* 0x000fc400047a1670 */
[----:B------:R-:W-:Y:S02]  /*dec0*/  F2FP.SATFINITE.E4M3.F32.PACK_AB_MERGE_C R11, RZ, R0, RZ ;  /* 0x00000000ff0b723e */ /* 0x000fe400048070ff */
[----:B------:R-:W-:-:S03]  /*ded0*/  ISETP.LT.OR P3, PT, R42, 0x59, !P1 ;  /* 0x000000592a00780c */ /* 0x000fc60004f61670 */
[----:B------:R0:W-:Y:S01]  /*dee0*/  @!P2 STG.E.U8 desc[UR14][R28.64+0x51], R9 ;  /* 0x000051091c00a986 */ /* 0x0001e2000c10110e */
[----:B------:R-:W-:-:S03]  /*def0*/  ISETP.LT.OR P2, PT, R42, 0x5a, !P1 ;  /* 0x0000005a2a00780c */ /* 0x000fc60004f41670 */
[----:B------:R1:W-:Y:S01]  /*df00*/  @!P6 STG.E.U8 desc[UR14][R30.64+0x51], R5 ;  /* 0x000051051e00e986 */ /* 0x0003e2000c10110e */
[----:B------:R-:W-:-:S03]  /*df10*/  ISETP.LT.OR P6, PT, R42, 0x5a, !P0 ;  /* 0x0000005a2a00780c */ /* 0x000fc600047c1670 */
[----:B------:R-:W-:Y:S01]  /*df20*/  @!P5 STG.E.U8 desc[UR14][R30.64+0x50], R13 ;  /* 0x0000500d1e00d986 */ /* 0x000fe2000c10110e */
[----:B0-----:R-:W-:-:S03]  /*df30*/  F2FP.SATFINITE.E4M3.F32.PACK_AB_MERGE_C R9, RZ, R3, RZ ;  /* 0x00000003ff09723e */ /* 0x001fc600048070ff */
[----:B------:R0:W-:Y:S04]  /*df40*/  @!P3 STG.E.U8 desc[UR14][R28.64+0x58], R7 ;  /* 0x000058071c00b986 */ /* 0x0001e8000c10110e */
[----:B------:R0:W-:Y:S01]  /*df50*/  @!P2 STG.E.U8 desc[UR14][R28.64+0x59], R9 ;  /* 0x000059091c00a986 */ /* 0x0001e2000c10110e */
[----:B--2---:R-:W-:-:S03]  /*df60*/  FMUL R0, R220, UR20 ;  /* 0x00000014dc007c20 */ /* 0x004fc60008400000 */
[----:B------:R-:W2:Y:S01]  /*df70*/  LDL.LU R220, [R1+0x50] ;  /* 0x0000500001dc7983 */ /* 0x000ea20000300800 */
[----:B------:R-:W-:-:S03]  /*df80*/  FMUL R2, R221, UR20 ;  /* 0x00000014dd027c20 */ /* 0x000fc60008400000 */
[----:B------:R-:W2:Y:S01]  /*df90*/  LDL.LU R221, [R1+0x54] ;  /* 0x0000540001dd7983 */ /* 0x000ea20000300800 */
[----:B-1----:R-:W-:Y:S01]  /*dfa0*/  F2FP.SATFINITE.E4M3.F32.PACK_AB_MERGE_C R5, RZ, R0, RZ ;  /* 0x00000000ff05723e */ /* 0x002fe200048070ff */
[----:B------:R-:W-:Y:S02]  /*dfb0*/  FMUL R3, R223, UR20 ;  /* 0x00000014df037c20 */ /* 0x000fe40008400000 */
[----:B------:R-:W2:Y:S01]  /*dfc0*/  LDL.LU R223, [R1+0x58] ;  /* 0x0000580001df7983 */ /* 0x000ea20000300800 */
[----:B0-----:R-:W-:Y:S01]  /*dfd0*/  F2FP.SATFINITE.E4M3.F32.PACK_AB_MERGE_C R7, RZ, R2, RZ ;  /* 0x00000002ff07723e */ /* 0x001fe200048070ff */
[----:B------:R-:W-:Y:S01]  /*dfe0*/  FMUL R4, R222, UR20 ;  /* 0x00000014de047c20 */ /* 0x000fe20008400000 */
[----:B------:R-:W-:Y:S01]  /*dff0*/  F2FP.SATFINITE.E4M3.F32.PACK_AB_MERGE_C R9, RZ, R3, RZ ;  /* 0x00000003ff09723e */ /* 0x000fe200048070ff */
[----:B------:R-:W2:Y:S01]  /*e000*/  LDL.LU R222, [R1+0x5c] ;  /* 0x00005c0001de7983 */ /* 0x000ea20000300800 */
[----:B------:R-:W-:-:S03]  /*e010*/  FMUL R0, R224, UR20 ;  /* 0x00000014e0007c20 */ /* 0x000fc60008400000 */
[----:B------:R0:W-:Y:S04]  /*e020*/  @!P6 STG.E.U8 desc[UR14][R30.64+0x59], R5 ;  /* 0x000059051e00e986 */ /* 0x0001e8000c10110e */
[----:B------:R-:W2:Y:S01]  /*e030*/  LDL.LU R224, [R1+0x60] ;  /* 0x0000600001e07983 */ /* 0x000ea20000300800 */
[----:B0-----:R-:W-:Y:S01]  /*e040*/  F2FP.SATFINITE.E4M3.F32.PACK_AB_MERGE_C R5, RZ, R0, RZ ;  /* 0x00000000ff05723e */ /* 0x001fe200048070ff */
[----:B---3--:R-:W-:Y:S02]  /*e050*/  FMUL R2, R225, UR20 ;  /* 0x00000014e1027c20 */ /* 0x008fe40008400000 */
[----:B------:R-:W3:Y:S01]  /*e060*/  LDL.LU R225, [R1+0x64] ;  /* 0x0000640001e17983 */ /* 0x000ee20000300800 */
[----:B----4-:R-:W-:-:S03]  /*e070*/  FMUL R3, R227, UR20 ;  /* 0x00000014e3037c20 */ /* 0x010fc60008400000 */
[----:B------:R-:W4:Y:S01]  /*e080*/  LDL.LU R227, [R1+0x68] ;  /* 0x0000680001e37983 */ /* 0x000f220000300800 */
[----:B------:R-:W-:-:S03]  /*e090*/  FMUL R0, R226, UR20 ;  /* 0x00000014e2007c20 */ /* 0x000fc60008400000 */
[----:B------:R-:W4:Y:S01]  /*e0a0*/  LDL.LU R226, [R1+0x6c] ;  /* 0x00006c0001e27983 */ /* 0x000f220000300800 */
[C---:B------:R-:W-:Y:S02]  /*e0b0*/  ISETP.LT.OR P5, PT, R42.reuse, 0x59, !P0 ;  /* 0x000000592a00780c */ /* 0x040fe400047a1670 */
[C---:B------:R-:W-:Y:S02]  /*e0c0*/  ISETP.LT.OR P2, PT, R42.reuse, 0x62, !P1 ;  /* 0x000000622a00780c */ /* 0x040fe40004f41670 */
[C---:B------:R-:W-:Y:S02]  /*e0d0*/  ISETP.LT.OR P3, PT, R42.reuse, 0x61, !P1 ;  /* 0x000000612a00780c */ /* 0x040fe40004f61670 */
[----:B------:R-:W-:-:S07]  /*e0e0*/  ISETP.LT.OR P6, PT, R42, 0x62, !P0 ;  /* 0x000000622a00780c */ /* 0x000fce00047c1670 */
[----:B------:R-:W-:Y:S01]  /*e0f0*/  @!P5 STG.E.U8 desc[UR14][R30.64+0x58], R11 ;  /* 0x0000580b1e00d986 */ /* 0x000fe2000c10110e */
[----:B------:R-:W-:-:S03]  /*e100*/  ISETP.LT.OR P5, PT, R42, 0x61, !P0 ;  /* 0x000000612a00780c */ /* 0x000fc600047a1670 */
[----:B------:R0:W-:Y:S01]  /*e110*/  @!P2 STG.E.U8 desc[UR14][R28.64+0x61], R9 ;  /* 0x000061091c00a986 */ /* 0x0001e2000c10110e */
[----:B------:R-:W-:-:S03]  /*e120*/  ISETP.LT.OR P2, PT, R42, 0x6a, !P1 ;  /* 0x0000006a2a00780c */ /* 0x000fc60004f41670 */
[----:B------:R1:W-:Y:S01]  /*e130*/  @!P3 STG.E.U8 desc[UR14][R28.64+0x60], R7 ;  /* 0x000060071c00b986 */ /* 0x0003e2000c10110e */
[----:B------:R-:W-:Y:S02]  /*e140*/  ISETP.LT.OR P3, PT, R42, 0x69, !P1 ;  /* 0x000000692a00780c */ /* 0x000fe40004f61670 */
[----:B------:R-:W-:Y:S01]  /*e150*/  F2FP.SATFINITE.E4M3.F32.PACK_AB_MERGE_C R13, RZ, R4, RZ ;  /* 0x00000004ff0d723e */ /* 0x000fe200048070ff */
[----:B------:R1:W-:Y:S01]  /*e160*/  @!P6 STG.E.U8 desc[UR14][R30.64+0x61], R5 ;  /* 0x000061051e00e986 */ /* 0x0003e2000c10110e */
[----:B0-----:R-:W-:-:S03]  /*e170*/  F2FP.SATFINITE.E4M3.F32.PACK_AB_MERGE_C R9, RZ, R3, RZ ;  /* 0x00000003ff09723e */ /* 0x001fc600048070ff */
[----:B------:R-:W-:Y:S01]  /*e180*/  @!P5 STG.E.U8 desc[UR14][R30.64+0x60], R13 ;  /* 0x0000600d1e00d986 */ /* 0x000fe2000c10110e */
[----:B-1----:R-:W-:-:S03]  /*e190*/  F2FP.SATFINITE.E4M3.F32.PACK_AB_MERGE_C R7, RZ, R2, RZ ;  /* 0x00000002ff07723e */ /* 0x002fc600048070ff */
[----:B------:R-:W-:Y:S01]  /*e1a0*/  @!P2 STG.E.U8 desc[UR14][R28.64+0x69], R9 ;  /* 0x000069091c00a986 */ /* 0x000fe2000c10110e */
[C---:B------:R-:W-:Y:S02]  /*e1b0*/  ISETP.LT.OR P5, PT, R42.reuse, 0x69, !P0 ;  /* 0x000000692a00780c */ /* 0x040fe400047a1670 */
[C---:B------:R-:W-:Y:S01]  /*e1c0*/  ISETP.LT.OR P6, PT, R42.reuse, 0x6a, !P0 ;  /* 0x0000006a2a00780c */ /* 0x040fe200047c1670 */
[----:B------:R0:W-:Y:S01]  /*e1d0*/  @!P3 STG.E.U8 desc[UR14][R28.64+0x68], R7 ;  /* 0x000068071c00b986 */ /* 0x0001e2000c10110e */
[----:B------:R-:W-:Y:S01]  /*e1e0*/  ISETP.LT.OR P2, PT, R42, 0x72, !P1 ;  /* 0x000000722a00780c */ /* 0x000fe20004f41670 */
[----:B------:R-:W-:Y:S01]  /*e1f0*/  FMUL R2, R218, UR20 ;  /* 0x00000014da027c20 */ /* 0x000fe20008400000 */
[----:B------:R-:W-:Y:S02]  /*e200*/  ISETP.LT.OR P3, PT, R42, 0x71, !P1 ;  /* 0x000000712a00780c */ /* 0x000fe40004f61670 */
[----:B------:R-:W-:Y:S02]  /*e210*/  F2FP.SATFINITE.E4M3.F32.PACK_AB_MERGE_C R11, RZ, R0, RZ ;  /* 0x00000000ff0b723e */ /* 0x000fe400048070ff */
[----:B------:R-:W-:-:S03]  /*e220*/  F2FP.SATFINITE.E4M3.F32.PACK_AB_MERGE_C R5, RZ, R2, RZ ;  /* 0x00000002ff05723e */ /* 0x000fc600048070ff */
[----:B------:R-:W-:Y:S01]  /*e230*/  @!P5 STG.E.U8 desc[UR14][R30.64+0x68], R11 ;  /* 0x0000680b1e00d986 */ /* 0x000fe2000c10110e */
[----:B------:R-:W-:-:S03]  /*e240*/  ISETP.LT.OR P5, PT, R42, 0x71, !P0 ;  /* 0x000000712a00780c */ /* 0x000fc600047a1670 */
[----:B------:R-:W-:Y:S01]  /*e250*/  @!P6 STG.E.U8 desc[UR14][R30.64+0x69], R5 ;  /* 0x000069051e00e986 */ /* 0x000fe2000c10110e */
[----:B------:R-:W-:Y:S01]  /*e260*/  ISETP.LT.OR P6, PT, R42, 0x72, !P0 ;  /* 0x000000722a00780c */ /* 0x000fe200047c1670 */
[----:B--2---:R-:W-:Y:S01]  /*e270*/  FMUL R0, R220, UR20 ;  /* 0x00000014dc007c20 */ /* 0x004fe20008400000 */
[----:B------:R-:W-:-:S04]  /*e280*/  FMUL R3, R221, UR20 ;  /* 0x00000014dd037c20 */ /* 0x000fc80008400000 */
[----:B0-----:R-:W-:Y:S02]  /*e290*/  F2FP.SATFINITE.E4M3.F32.PACK_AB_MERGE_C R7, RZ, R0, RZ ;  /* 0x00000000ff07723e */ /* 0x001fe400048070ff */
[----:B------:R-:W-:Y:S01]  /*e2a0*/  F2FP.SATFINITE.E4M3.F32.PACK_AB_MERGE_C R9, RZ, R3, RZ ;  /* 0x00000003ff09723e */ /* 0x000fe200048070ff */
[----:B------:R-:W-:Y:S02]  /*e2b0*/  FMUL R0, R223, UR20 ;  /* 0x00000014df007c20 */ /* 0x000fe40008400000 */
[----:B------:R0:W-:Y:S01]  /*e2c0*/  @!P3 STG.E.U8 desc[UR14][R28.64+0x70], R7 ;  /* 0x000070071c00b986 */ /* 0x0001e2000c10110e */
[----:B------:R-:W-:-:S03]  /*e2d0*/  ISETP.LT.OR P3, PT, R42, 0x79, !P0 ;  /* 0x000000792a00780c */ /* 0x000fc60004761670 */
[----:B------:R1:W-:Y:S01]  /*e2e0*/  @!P2 STG.E.U8 desc[UR14][R28.64+0x71], R9 ;  /* 0x000071091c00a986 */ /* 0x0003e2000c10110e */
[C---:B------:R-:W-:Y:S02]  /*e2f0*/  ISETP.LT.OR P2, PT, R42.reuse, 0x79, !P1 ;  /* 0x000000792a00780c */ /* 0x040fe40004f41670 */
[----:B------:R-:W-:Y:S02]  /*e300*/  ISETP.LT.OR P1, PT, R42, 0x7a, !P1 ;  /* 0x0000007a2a00780c */ /* 0x000fe40004f21670 */
[----:B------:R-:W-:Y:S01]  /*e310*/  F2FP.SATFINITE.E4M3.F32.PACK_AB_MERGE_C R13, RZ, R0, RZ ;  /* 0x00000000ff0d723e */ /* 0x000fe200048070ff */
[----:B------:R-:W-:Y:S01]  /*e320*/  FMUL R0, R222, UR20 ;  /* 0x00000014de007c20 */ /* 0x000fe20008400000 */
[----:B------:R-:W-:Y:S01]  /*e330*/  ISETP.LT.OR P0, PT, R42, 0x7a, !P0 ;  /* 0x0000007a2a00780c */ /* 0x000fe20004701670 */
[----:B------:R-:W-:-:S03]  /*e340*/  FMUL R2, R224, UR20 ;  /* 0x00000014e0027c20 */ /* 0x000fc60008400000 */
[----:B0-----:R-:W-:Y:S02]  /*e350*/  F2FP.SATFINITE.E4M3.F32.PACK_AB_MERGE_C R7, RZ, R0, RZ ;  /* 0x00000000ff07723e */ /* 0x001fe400048070ff */
[----:B-1----:R-:W-:Y:S01]  /*e360*/  F2FP.SATFINITE.E4M3.F32.PACK_AB_MERGE_C R9, RZ, R2, RZ ;  /* 0x00000002ff09723e */ /* 0x002fe200048070ff */
[----:B---3--:R-:W-:Y:S01]  /*e370*/  FMUL R3, R225, UR20 ;  /* 0x00000014e1037c20 */ /* 0x008fe20008400000 */
[----:B----4-:R-:W-:Y:S01]  /*e380*/  FMUL R4, R227, UR20 ;  /* 0x00000014e3047c20 */ /* 0x010fe20008400000 */
[----:B------:R-:W-:-:S03]  /*e390*/  FMUL R5, R226, UR20 ;  /* 0x00000014e2057c20 */ /* 0x000fc60008400000 */
[----:B------:R-:W-:Y:S02]  /*e3a0*/  F2FP.SATFINITE.E4M3.F32.PACK_AB_MERGE_C R3, RZ, R3, RZ ;  /* 0x00000003ff03723e */ /* 0x000fe400048070ff */
[----:B------:R-:W-:Y:S02]  /*e3b0*/  F2FP.SATFINITE.E4M3.F32.PACK_AB_MERGE_C R11, RZ, R4, RZ ;  /* 0x00000004ff0b723e */ /* 0x000fe400048070ff */
[----:B------:R-:W-:Y:S01]  /*e3c0*/  F2FP.SATFINITE.E4M3.F32.PACK_AB_MERGE_C R5, RZ, R5, RZ ;  /* 0x00000005ff05723e */ /* 0x000fe200048070ff */
[----:B------:R0:W-:Y:S04]  /*e3d0*/  @!P5 STG.E.U8 desc[UR14][R30.64+0x70], R13 ;  /* 0x0000700d1e00d986 */ /* 0x0001e8000c10110e */
[----:B------:R0:W-:Y:S04]  /*e3e0*/  @!P6 STG.E.U8 desc[UR14][R30.64+0x71], R7 ;  /* 0x000071071e00e986 */ /* 0x0001e8000c10110e */
[----:B------:R0:W-:Y:S04]  /*e3f0*/  @!P2 STG.E.U8 desc[UR14][R28.64+0x78], R9 ;  /* 0x000078091c00a986 */ /* 0x0001e8000c10110e */
[----:B------:R0:W-:Y:S04]  /*e400*/  @!P1 STG.E.U8 desc[UR14][R28.64+0x79], R3 ;  /* 0x000079031c009986 */ /* 0x0001e8000c10110e */
[----:B------:R0:W-:Y:S04]  /*e410*/  @!P3 STG.E.U8 desc[UR14][R30.64+0x78], R11 ;  /* 0x0000780b1e00b986 */ /* 0x0001e8000c10110e */
[----:B------:R0:W-:Y:S02]  /*e420*/  @!P0 STG.E.U8 desc[UR14][R30.64+0x79], R5 ;  /* 0x000079051e008986 */ /* 0x0001e4000c10110e */
.L_x_289:
[----:B------:R-:W-:Y:S05]  /*e430*/  BSYNC B0 ;  /* 0x0000000000007941 */ /* 0x000fea0003800000 */
.L_x_31:
[----:B0----5:R-:W2:Y:S04]  /*e440*/  LDL.LU R3, [R1+0x70] ;  /* 0x0000700001037983 */ /* 0x021ea80000300800 */
[----:B------:R-:W2:Y:S01]  /*e450*/  LDL.LU R2, [R1+0x74] ;  /* 0x0000740001027983 */ /* 0x000ea20000300800 */
[----:B------:R-:W-:Y:S01]  /*e460*/  ULDC UR6, c[0x0][0xc] ;  /* 0x0000030000067ab9 */ /* 0x000fe20000000800 */
[----:B------:R-:W-:Y:S01]  /*e470*/  ULDC UR7, c[0x0][0x10] ;  /* 0x0000040000077ab9 */ /* 0x000fe20000000800 */
[----:B------:R-:W2:Y:S01]  /*e480*/  LDC R5, c[0x0][0x14] ;  /* 0x00000500ff057b82 */ /* 0x000ea20000000800 */
[----:B------:R-:W-:Y:S01]  /*e490*/  UIMAD.WIDE.U32 UR6, UR6, UR7, URZ ;  /* 0x00000007060672a5 */ /* 0x000fe2000f8e003f */
[----:B------:R-:W-:Y:S01]  /*e4a0*/  PRMT R0, RZ, 0x7610, R0 ;  /* 0x00007610ff007816 */ /* 0x000fe20000000000 */
[----:B------:R-:W-:-:S04]  /*e4b0*/  UMOV UR12, 0xffffffff ;  /* 0xffffffff000c7882 */ /* 0x000fc80000000000 */
[----:B--2---:R-:W-:-:S04]  /*e4c0*/  IMAD.WIDE.U32 R2, R5, UR6, R2 ;  /* 0x0000000605027c25 */ /* 0x004fc8000f8e0002 */
[----:B------:R-:W-:Y:S01]  /*e4d0*/  IMAD R5, R5, UR7, RZ ;  /* 0x0000000705057c24 */ /* 0x000fe2000f8e02ff */
[----:B------:R-:W-:Y:S01]  /*e4e0*/  ULDC.64 UR6, c[0x0][0x650] ;  /* 0x0001940000067ab9 */ /* 0x000fe20000000a00 */
[----:B------:R-:W-:Y:S01]  /*e4f0*/  IMAD.MOV.U32 R19, RZ, RZ, R2 ;  /* 0x000000ffff137224 */ /* 0x000fe200078e0002 */
[----:B------:R-:W-:Y:S01]  /*e500*/  ISETP.GE.U32.AND P0, PT, R2, UR6, PT ;  /* 0x0000000602007c0c */ /* 0x000fe2000bf06070 */
[----:B------:R-:W-:Y:S02]  /*e510*/  IMAD.IADD R22, R3, 0x1, R5 ;  /* 0x0000000103167824 */ /* 0x000fe400078e0205 */
[----:B------:R-:W-:-:S03]  /*e520*/  IMAD.MOV.U32 R2, RZ, RZ, -0x1 ;  /* 0xffffffffff027424 */ /* 0x000fc600078e00ff */
[----:B------:R0:W-:Y:S01]  /*e530*/  STL [R1+0x70], R22 ;  /* 0x0000701601007387 */ /* 0x0001e20000100800 */
[----:B------:R-:W-:-:S03]  /*e540*/  ISETP.GE.U32.AND.EX P0, PT, R22, UR7, PT, P0 ;  /* 0x0000000716007c0c */ /* 0x000fc6000bf06100 */
[----:B------:R0:W-:Y:S04]  /*e550*/  STL [R1+0x74], R19 ;  /* 0x0000741301007387 */ /* 0x0001e80000100800 */
[----:B------:R0:W-:Y:S06]  /*e560*/  STL [R1+0x78], R2 ;  /* 0x0000780201007387 */ /* 0x0001ec0000100800 */
[----:B------:R-:W-:Y:S05]  /*e570*/  @P0 BRA `(.L_x_290) ;  /* 0x00000004006c0947 */ /* 0x000fea0003800000 */
[----:B------:R-:W2:Y:S01]  /*e580*/  S2R R14, SR_CTAID.X ;  /* 0x00000000000e7919 */ /* 0x000ea20000002500 */
[----:B------:R-:W5:Y:S01]  /*e590*/  LDC.64 R8, c[0x0][0x628] ;  /* 0x00018a00ff087b82 */ /* 0x000f620000000a00 */
[----:B------:R-:W-:Y:S01]  /*e5a0*/  ULDC UR6, c[0x0][0x150] ;  /* 0x0000540000067ab9 */ /* 0x000fe20000000800 */
[----:B------:R-:W-:Y:S01]  /*e5b0*/  IMAD.MOV.U32 R6, RZ, RZ, R19 ;  /* 0x000000ffff067224 */ /* 0x000fe200078e0013 */
[----:B------:R-:W0:Y:S01]  /*e5c0*/  S2R R16, SR_CTAID.Y ;  /* 0x0000000000107919 */ /* 0x000e220000002600 */
[----:B------:R-:W-:-:S04]  /*e5d0*/  IMAD.MOV.U32 R7, RZ, RZ, R22 ;  /* 0x000000ffff077224 */ /* 0x000fc800078e0016 */
[----:B------:R-:W0:Y:S08]  /*e5e0*/  LDC R17, c[0x0][0x144] ;  /* 0x00005100ff117b82 */ /* 0x000e300000000800 */
[----:B------:R-:W0:Y:S08]  /*e5f0*/  LDC R10, c[0x0][0x630] ;  /* 0x00018c00ff0a7b82 */ /* 0x000e300000000800 */
[----:B------:R-:W0:Y:S01]  /*e600*/  LDC.64 R12, c[0x0][0x620] ;  /* 0x00018800ff0c7b82 */ /* 0x000e220000000a00 */
[----:B-----5:R-:W-:-:S04]  /*e610*/  ISETP.NE.U32.AND P0, PT, R8, RZ, PT ;  /* 0x000000ff0800720c */ /* 0x020fc80003f05070 */
[----:B------:R-:W-:Y:S02]  /*e620*/  ISETP.NE.AND.EX P0, PT, R9, RZ, PT, P0 ;  /* 0x000000ff0900720c */ /* 0x000fe40003f05300 */
[----:B--2---:R-:W-:-:S05]  /*e630*/  I2FP.F32.U32 R0, R14 ;  /* 0x0000000e00007245 */ /* 0x004fca0000201000 */
[----:B------:R-:W-:-:S04]  /*e640*/  FMUL R0, R0, UR6 ;  /* 0x0000000600007c20 */ /* 0x000fc80008400000 */
[----:B------:R2:W0:Y:S02]  /*e650*/  F2I.U32.TRUNC.NTZ R15, R0 ;  /* 0x00000000000f7305 */ /* 0x000424000020f000 */
[----:B------:R-:W-:Y:S05]  /*e660*/  @!P0 BRA `(.L_x_291) ;  /* 0x0000000000288947 */ /* 0x000fea0003800000 */
[----:B--2---:R-:W2:Y:S02]  /*e670*/  LDC R0, c[0x0][0x634] ;  /* 0x00018d00ff007b82 */ /* 0x004ea40000000800 */
[----:B--2---:R-:W-:-:S05]  /*e680*/  IADD3 R7, P0, R19, R0, RZ ;  /* 0x0000000013077210 */ /* 0x004fca0007f1e0ff */
[----:B------:R-:W-:-:S04]  /*e690*/  IMAD.X R11, RZ, RZ, R22, P0 ;  /* 0x000000ffff0b7224 */ /* 0x000fc800000e0616 */
[----:B0-----:R-:W-:-:S04]  /*e6a0*/  IMAD.WIDE.U32 R2, R11, R8, RZ ;  /* 0x000000080b027225 */ /* 0x001fc800078e00ff */
[----:B------:R-:W-:-:S04]  /*e6b0*/  IMAD.WIDE.U32 R4, P0, R7, R9, R2 ;  /* 0x0000000907047225 */ /* 0x000fc80007800002 */
[----:B------:R-:W-:-:S04]  /*e6c0*/  IMAD.WIDE.U32 R2, R7, R8, RZ ;  /* 0x0000000807027225 */ /* 0x000fc800078e00ff */
[----:B------:R-:W-:Y:S01]  /*e6d0*/  IMAD.X R7, RZ, RZ, RZ, P0 ;  /* 0x000000ffff077224 */ /* 0x000fe200000e06ff */
[----:B------:R-:W-:Y:S01]  /*e6e0*/  IADD3 RZ, P0, R3, R4, RZ ;  /* 0x0000000403ff7210 */ /* 0x000fe20007f1e0ff */
[----:B------:R-:W-:-:S04]  /*e6f0*/  IMAD.MOV.U32 R6, RZ, RZ, R5 ;  /* 0x000000ffff067224 */ /* 0x000fc800078e0005 */
[----:B------:R-:W-:-:S08]  /*e700*/  IMAD.WIDE.U32.X R6, R11, R9, R6, P0 ;  /* 0x000000090b067225 */ /* 0x000fd000000e0406 */
.L_x_291:
[-CC-:B0-----:R-:W-:Y:S01]  /*e710*/  SHF.R.U64 R24, R6, R10.reuse, R7.reuse ;  /* 0x0000000a06187219 */ /* 0x181fe20000001207 */
[----:B------:R-:W0:Y:S01]  /*e720*/  LDC.64 R20, c[0x0][0x640] ;  /* 0x00019000ff147b82 */ /* 0x000e220000000a00 */
[----:B--2---:R-:W-:Y:S01]  /*e730*/  SHF.R.U32.HI R0, RZ, R10, R7 ;  /* 0x0000000aff007219 */ /* 0x004fe20000011607 */
[----:B------:R-:W-:Y:S01]  /*e740*/  IMAD.MOV.U32 R2, RZ, RZ, R19 ;  /* 0x000000ffff027224 */ /* 0x000fe200078e0013 */
[----:B------:R-:W-:Y:S01]  /*e750*/  IADD3 R5, P0, RZ, -R24, RZ ;  /* 0x80000018ff057210 */ /* 0x000fe20007f1e0ff */
[----:B------:R-:W-:Y:S01]  /*e760*/  IMAD.MOV R15, RZ, RZ, -R15 ;  /* 0x000000ffff0f7224 */ /* 0x000fe200078e0a0f */
[----:B------:R-:W-:Y:S01]  /*e770*/  ULDC UR6, c[0x0][0x154] ;  /* 0x0000550000067ab9 */ /* 0x000fe20000000800 */
[----:B------:R-:W-:Y:S02]  /*e780*/  IMAD.MOV.U32 R7, RZ, RZ, 0x1 ;  /* 0x00000001ff077424 */ /* 0x000fe400078e00ff */
[----:B------:R-:W2:Y:S01]  /*e790*/  LDC R4, c[0x0][0x618] ;  /* 0x00018600ff047b82 */ /* 0x000ea20000000800 */
[----:B------:R-:W-:-:S02]  /*e7a0*/  IMAD.X R3, RZ, RZ, ~R0, P0 ;  /* 0x000000ffff037224 */ /* 0x000fc400000e0e00 */
[----:B------:R-:W-:Y:S02]  /*e7b0*/  IMAD R15, R17, R15, R14 ;  /* 0x0000000f110f7224 */ /* 0x000fe400078e020e */
[-C--:B------:R-:W-:Y:S02]  /*e7c0*/  IMAD R0, R3, R12.reuse, RZ ;  /* 0x0000000c03007224 */ /* 0x080fe400078e02ff */
[----:B------:R-:W-:Y:S01]  /*e7d0*/  IMAD.MOV.U32 R3, RZ, RZ, R22 ;  /* 0x000000ffff037224 */ /* 0x000fe200078e0016 */
[----:B------:R-:W5:Y:S01]  /*e7e0*/  LDC R6, c[0x0][0x608] ;  /* 0x00018200ff067b82 */ /* 0x000f620000000800 */
[----:B------:R-:W-:-:S04]  /*e7f0*/  IMAD.WIDE.U32 R2, R5, R12, R2 ;  /* 0x0000000c05027225 */ /* 0x000fc800078e0002 */
[----:B------:R-:W-:-:S03]  /*e800*/  IMAD R5, R5, R13, R0 ;  /* 0x0000000d05057224 */ /* 0x000fc600078e0200 */
[----:B------:R-:W1:Y:S01]  /*e810*/  LDC R18, c[0x0][0x658] ;  /* 0x00019600ff127b82 */ /* 0x000e620000000800 */
[----:B------:R-:W-:Y:S01]  /*e820*/  I2FP.F32.U32 R0, R16 ;  /* 0x0000001000007245 */ /* 0x000fe20000201000 */
[----:B------:R-:W-:Y:S01]  /*e830*/  IMAD.IADD R3, R3, 0x1, R5 ;  /* 0x0000000103037824 */ /* 0x000fe200078e0205 */
[----:B0-----:R-:W-:Y:S01]  /*e840*/  ISETP.NE.U32.AND P0, PT, R20, RZ, PT ;  /* 0x000000ff1400720c */ /* 0x001fe20003f05070 */
[----:B------:R-:W-:Y:S02]  /*e850*/  IMAD.MOV.U32 R5, RZ, RZ, -0x1 ;  /* 0xffffffffff057424 */ /* 0x000fe400078e00ff */
[----:B------:R-:W-:Y:S02]  /*e860*/  FMUL R0, R0, UR6 ;  /* 0x0000000600007c20 */ /* 0x000fe40008400000 */
[----:B------:R-:W0:Y:S01]  /*e870*/  LDC R13, c[0x0][0x148] ;  /* 0x00005200ff0d7b82 */ /* 0x000e220000000800 */
[----:B--2---:R-:W-:Y:S01]  /*e880*/  SHF.R.U64 R10, R2, R4, R3 ;  /* 0x00000004020a7219 */ /* 0x004fe20000001203 */
[----:B------:R2:W0:Y:S01]  /*e890*/  F2I.U32.TRUNC.NTZ R12, R0 ;  /* 0x00000000000c7305 */ /* 0x000422000020f000 */
[----:B------:R-:W-:-:S02]  /*e8a0*/  ISETP.NE.AND.EX P0, PT, R21, RZ, PT, P0 ;  /* 0x000000ff1500720c */ /* 0x000fc40003f05300 */
[----:B------:R-:W-:-:S03]  /*e8b0*/  SHF.R.U32.HI R3, RZ, R4, R3 ;  /* 0x00000004ff037219 */ /* 0x000fc60000011603 */
[----:B------:R-:W0:Y:S01]  /*e8c0*/  LDC R14, c[0x0][0x600] ;  /* 0x00018000ff0e7b82 */ /* 0x000e220000000800 */
[-CC-:B-----5:R-:W-:Y:S02]  /*e8d0*/  SHF.R.U64 R8, R10, R6.reuse, R3.reuse ;  /* 0x000000060a087219 */ /* 0x1a0fe40000001203 */
[----:B------:R-:W-:-:S05]  /*e8e0*/  SHF.R.U32.HI R3, RZ, R6, R3 ;  /* 0x00000006ff037219 */ /* 0x000fca0000011603 */
[----:B------:R-:W0:Y:S01]  /*e8f0*/  LDC R19, c[0x0][0x648] ;  /* 0x00019200ff137b82 */ /* 0x000e220000000800 */
[-CC-:B-1----:R-:W-:Y:S02]  /*e900*/  SHF.R.U64 R11, R8, R18.reuse, R3.reuse ;  /* 0x00000012080b7219 */ /* 0x182fe40000001203 */
[-C--:B------:R-:W-:Y:S02]  /*e910*/  SHF.L.U32 R5, R5, R18.reuse, RZ ;  /* 0x0000001205057219 */ /* 0x080fe400000006ff */
[-C--:B------:R-:W-:Y:S01]  /*e920*/  SHF.R.U32.HI R3, RZ, R18.reuse, R3 ;  /* 0x00000012ff037219 */ /* 0x080fe20000011603 */
[----:B------:R-:W-:Y:S01]  /*e930*/  IMAD.MOV.U32 R2, RZ, RZ, R11 ;  /* 0x000000ffff027224 */ /* 0x000fe200078e000b */
[----:B------:R-:W-:Y:S01]  /*e940*/  SHF.L.U32 R40, R7, R18, RZ ;  /* 0x0000001207287219 */ /* 0x000fe200000006ff */
[----:B------:R-:W1:Y:S01]  /*e950*/  LDC R22, c[0x0][0x638] ;  /* 0x00018e00ff167b82 */ /* 0x000e620000000800 */
[----:B------:R-:W-:-:S07]  /*e960*/  LOP3.LUT R17, RZ, R5, RZ, 0x33, !PT ;  /* 0x00000005ff117212 */ /* 0x000fce00078e33ff */
[----:B------:R-:W0:Y:S01]  /*e970*/  LDC R23, c[0x0][0x610] ;  /* 0x00018400ff177b82 */ /* 0x000e220000000800 */
[----:B--2---:R-:W-:Y:S05]  /*e980*/  @!P0 BRA `(.L_x_292) ;  /* 0x0000000000288947 */ /* 0x004fea0003800000 */
[----:B------:R-:W2:Y:S02]  /*e990*/  LDC R0, c[0x0][0x64c] ;  /* 0x00019300ff007b82 */ /* 0x000ea40000000800 */
[----:B--2---:R-:W-:-:S05]  /*e9a0*/  IADD3 R7, P0, R11, R0, RZ ;  /* 0x000000000b077210 */ /* 0x004fca0007f1e0ff */
        /* <DEDUP_REMOVED lines=8> */
.L_x_292:
[----:B0-----:R-:W-:Y:S01]  /*ea30*/  SHF.R.U64 R0, R2, R19, R3 ;  /* 0x0000001302007219 */ /* 0x001fe20000001203 */
[----:B------:R-:W-:Y:S01]  /*ea40*/  VIADD R3, R14, 0xffffffff ;  /* 0xffffffff0e037836 */ /* 0x000fe20000000000 */
[----:B------:R-:W-:Y:S01]  /*ea50*/  LOP3.LUT R5, R8, R17, RZ, 0xc0, !PT ;  /* 0x0000001108057212 */ /* 0x000fe200078ec0ff */
[----:B------:R-:W-:Y:S01]  /*ea60*/  IMAD.MOV R12, RZ, RZ, -R12 ;  /* 0x000000ffff0c7224 */ /* 0x000fe200078e0a0c */
[----:B------:R-:W-:Y:S01]  /*ea70*/  R2UR UR12, R24 ;  /* 0x00000000180c72ca */ /* 0x000fe200000e0000 */
[----:B------:R-:W-:Y:S01]  /*ea80*/  IMAD.MOV R2, RZ, RZ, -R0 ;  /* 0x000000ffff027224 */ /* 0x000fe200078e0a00 */
[----:B------:R-:W-:Y:S01]  /*ea90*/  LOP3.LUT R3, R10, R3, RZ, 0xc0, !PT ;  /* 0x000000030a037212 */ /* 0x000fe200078ec0ff */
[----:B------:R-:W-:Y:S02]  /*eaa0*/  IMAD R40, R40, R0, R5 ;  /* 0x0000000028287224 */ /* 0x000fe400078e0205 */
[----:B------:R-:W-:Y:S02]  /*eab0*/  @P4 IMAD R15, R13, R12, R16 ;  /* 0x0000000c0d0f4224 */ /* 0x000fe400078e0210 */
[----:B-1----:R-:W-:-:S02]  /*eac0*/  IMAD R0, R2, R22, R11 ;  /* 0x0000001602007224 */ /* 0x002fc400078e020b */
[----:B------:R-:W-:Y:S02]  /*ead0*/  IMAD R40, R40, R23, R15 ;  /* 0x0000001728287224 */ /* 0x000fe400078e020f */
[----:B------:R-:W-:Y:S02]  /*eae0*/  IMAD R3, R0, R14, R3 ;  /* 0x0000000e00037224 */ /* 0x000fe400078e0203 */
[----:B------:R-:W-:-:S03]  /*eaf0*/  IMAD.MOV.U32 R0, RZ, RZ, 0x1 ;  /* 0x00000001ff007424 */ /* 0x000fc600078e00ff */
[----:B------:R-:W-:Y:S02]  /*eb00*/  SEL R2, R3, R40, !P4 ;  /* 0x0000002803027207 */ /* 0x000fe40006000000 */
[----:B------:R-:W-:-:S03]  /*eb10*/  SEL R40, R40, R3, !P4 ;  /* 0x0000000328287207 */ /* 0x000fc60006000000 */
[----:B------:R2:W-:Y:S04]  /*eb20*/  STL [R1+0x78], R2 ;  /* 0x0000780201007387 */ /* 0x0005e80000100800 */
.L_x_290:
[----:B------:R-:W-:Y:S01]  /*eb30*/  UIADD3 UR5, UR9, UR5, URZ ;  /* 0x0000000509057290 */ /* 0x000fe2000fffe03f */
[----:B------:R0:W-:Y:S01]  /*eb40*/  STL [R1+0x7c], R40 ;  /* 0x00007c2801007387 */ /* 0x0001e20000100800 */
[----:B------:R-:W-:Y:S02]  /*eb50*/  LOP3.LUT P0, RZ, R0, 0xff, RZ, 0xc0, !PT ;  /* 0x000000ff00ff7812 */ /* 0x000fe4000780c0ff */
[----:B------:R-:W-:Y:S02]  /*eb60*/  USHF.R.U32.HI UR6, URZ, 0x2, UR5 ;  /* 0x000000023f067899 */ /* 0x000fe40008011605 */
[----:B------:R-:W-:Y:S02]  /*eb70*/  UISETP.GT.U32.AND UP0, UPT, UR5, 0x3, UPT ;  /* 0x000000030500788c */ /* 0x000fe4000bf04070 */
[----:B------:R-:W-:Y:S02]  /*eb80*/  ULOP3.LUT UR6, UR6, 0x1, URZ, 0xc0, !UPT ;  /* 0x0000000106067892 */ /* 0x000fe4000f8ec03f */
[----:B------:R-:W-:-:S02]  /*eb90*/  UISETP.LT.U32.AND UP0, UPT, UR9, 0x4, UP0 ;  /* 0x000000040900788c */ /* 0x000fc40008701070 */
[----:B------:R-:W-:Y:S02]  /*eba0*/  UISETP.NE.U32.AND UP1, UPT, UR6, 0x1, UPT ;  /* 0x000000010600788c */ /* 0x000fe4000bf25070 */
[----:B------:R-:W-:Y:S02]  /*ebb0*/  USEL UR7, URZ, 0x1, !UP0 ;  /* 0x000000013f077887 */ /* 0x000fe4000c000000 */
[----:B------:R-:W-:Y:S02]  /*ebc0*/  UISETP.GT.U32.AND UP1, UPT, UR9, 0x3, !UP1 ;  /* 0x000000030900788c */ /* 0x000fe4000cf24070 */
[----:B------:R-:W-:Y:S02]  /*ebd0*/  ULOP3.LUT UR5, UR5, 0x3, URZ, 0xc0, !UPT ;  /* 0x0000000305057892 */ /* 0x000fe4000f8ec03f */
[----:B------:R-:W-:-:S04]  /*ebe0*/  USEL UR6, URZ, 0x1, !UP1 ;  /* 0x000000013f067887 */ /* 0x000fc8000c800000 */
[----:B------:R-:W-:Y:S01]  /*ebf0*/  ULOP3.LUT UR4, UR6, UR4, UR7, 0x96, !UPT ;  /* 0x0000000406047292 */ /* 0x000fe2000f8e9607 */
[----:B0-----:R-:W-:Y:S11]  /*ec00*/  @P0 BRA `(.L_x_293) ;  /* 0xffffff2400040947 */ /* 0x001ff6000383ffff */
[----:B------:R-:W-:Y:S05]  /*ec10*/  EXIT ;  /* 0x000000000000794d */ /* 0x000fea0003800000 */
.L_x_3:
[----:B------:R-:W2:Y:S01]  /*ec20*/  LDL R16, [R1+0x74] ;  /* 0x0000740001107983 */ /* 0x000ea20000100800 */
[----:B------:R-:W-:-:S03]  /*ec30*/  ULDC.64 UR4, c[0x0][0x650] ;  /* 0x0001940000047ab9 */ /* 0x000fc60000000a00 */
[----:B------:R-:W3:Y:S01]  /*ec40*/  LDL R17, [R1+0x70] ;  /* 0x0000700001117983 */ /* 0x000ee20000100800 */
[----:B------:R-:W-:Y:S01]  /*ec50*/  PRMT R4, RZ, 0x7610, R4 ;  /* 0x00007610ff047816 */ /* 0x000fe20000000004 */
[----:B------:R-:W-:Y:S02]  /*ec60*/  IMAD.MOV.U32 R5, RZ, RZ, -0x1 ;  /* 0xffffffffff057424 */ /* 0x000fe400078e00ff */
[----:B------:R-:W-:Y:S02]  /*ec70*/  IMAD.MOV.U32 R6, RZ, RZ, -0x1 ;  /* 0xffffffffff067424 */ /* 0x000fe400078e00ff */
[----:B------:R-:W-:Y:S01]  /*ec80*/  IMAD.MOV.U32 R11, RZ, RZ, -0x1 ;  /* 0xffffffffff0b7424 */ /* 0x000fe200078e00ff */
[----:B--2---:R-:W-:-:S04]  /*ec90*/  ISETP.GE.U32.AND P0, PT, R16, UR4, PT ;  /* 0x0000000410007c0c */ /* 0x004fc8000bf06070 */
[----:B---3--:R-:W-:-:S13]  /*eca0*/  ISETP.GE.U32.AND.EX P0, PT, R17, UR5, PT, P0 ;  /* 0x0000000511007c0c */ /* 0x008fda000bf06100 */
[----:B------:R-:W-:Y:S05]  /*ecb0*/  @P0 BRA `(.L_x_294) ;  /* 0x00000004005c0947 */ /* 0x000fea0003800000 */
        /* <DEDUP_REMOVED lines=18> */
.L_x_295:
[-CC-:B------:R-:W-:Y:S01]  /*ede0*/  SHF.R.U64 R11, R8, R12.reuse, R9.reuse ;  /* 0x0000000c080b7219 */ /* 0x180fe20000001209 */
[----:B------:R-:W0:Y:S01]  /*edf0*/  LDC.64 R20, c[0x0][0x640] ;  /* 0x00019000ff147b82 */ /* 0x000e220000000a00 */
[----:B------:R-:W-:Y:S01]  /*ee00*/  SHF.R.U32.HI R3, RZ, R12, R9 ;  /* 0x0000000cff037219 */ /* 0x000fe20000011609 */
[----:B------:R-:W-:Y:S01]  /*ee10*/  ULDC UR4, c[0x0][0x150] ;  /* 0x0000540000047ab9 */ /* 0x000fe20000000800 */
[----:B------:R-:W-:Y:S01]  /*ee20*/  IADD3 R7, P0, RZ, -R11, RZ ;  /* 0x8000000bff077210 */ /* 0x000fe20007f1e0ff */
[----:B------:R-:W-:Y:S01]  /*ee30*/  IMAD.MOV.U32 R4, RZ, RZ, R16 ;  /* 0x000000ffff047224 */ /* 0x000fe200078e0010 */
[----:B------:R-:W-:Y:S01]  /*ee40*/  I2FP.F32.U32 R6, R2 ;  /* 0x0000000200067245 */ /* 0x000fe20000201000 */
[----:B------:R-:W-:Y:S02]  /*ee50*/  IMAD.MOV.U32 R5, RZ, RZ, R17 ;  /* 0x000000ffff057224 */ /* 0x000fe400078e0011 */
[----:B------:R-:W1:Y:S01]  /*ee60*/  LDC R10, c[0x0][0x618] ;  /* 0x00018600ff0a7b82 */ /* 0x000e620000000800 */
[----:B------:R-:W-:-:S02]  /*ee70*/  IMAD.X R3, RZ, RZ, ~R3, P0 ;  /* 0x000000ffff037224 */ /* 0x000fc400000e0e03 */
[----:B------:R-:W-:Y:S01]  /*ee80*/  FMUL R9, R6, UR4 ;  /* 0x0000000406097c20 */ /* 0x000fe20008400000 */
[----:B------:R-:W-:Y:S01]  /*ee90*/  IMAD.WIDE.U32 R4, R7, R14, R4 ;  /* 0x0000000e07047225 */ /* 0x000fe200078e0004 */
[----:B------:R-:W-:-:S03]  /*eea0*/  ULDC UR4, c[0x0][0x154] ;  /* 0x0000550000047ab9 */ /* 0x000fc60000000800 */
[----:B------:R-:W-:Y:S01]  /*eeb0*/  IMAD R6, R3, R14, RZ ;  /* 0x0000000e03067224 */ /* 0x000fe200078e02ff */
[----:B------:R-:W2:Y:S01]  /*eec0*/  LDC R13, c[0x0][0x144] ;  /* 0x00005100ff0d7b82 */ /* 0x000ea20000000800 */
[----:B------:R-:W3:Y:S02]  /*eed0*/  F2I.U32.TRUNC.NTZ R9, R9 ;  /* 0x0000000900097305 */ /* 0x000ee4000020f000 */
[----:B------:R-:W-:Y:S02]  /*eee0*/  IMAD R3, R7, R15, R6 ;  /* 0x0000000f07037224 */ /* 0x000fe400078e0206 */
[----:B------:R-:W-:Y:S02]  /*eef0*/  IMAD.MOV.U32 R6, RZ, RZ, -0x1 ;  /* 0xffffffffff067424 */ /* 0x000fe400078e00ff */
[----:B------:R-:W-:Y:S01]  /*ef00*/  IMAD.IADD R3, R5, 0x1, R3 ;  /* 0x0000000105037824 */ /* 0x000fe200078e0203 */
[----:B------:R-:W4:Y:S01]  /*ef10*/  LDC R12, c[0x0][0x608] ;  /* 0x00018200ff0c7b82 */ /* 0x000f220000000800 */
[----:B------:R-:W-:-:S02]  /*ef20*/  I2FP.F32.U32 R5, R0 ;  /* 0x0000000000057245 */ /* 0x000fc40000201000 */
[----:B0-----:R-:W-:-:S03]  /*ef30*/  ISETP.NE.U32.AND P0, PT, R20, RZ, PT ;  /* 0x000000ff1400720c */ /* 0x001fc60003f05070 */
[----:B------:R-:W-:Y:S01]  /*ef40*/  FMUL R5, R5, UR4 ;  /* 0x0000000405057c20 */ /* 0x000fe20008400000 */
[----:B------:R-:W-:Y:S01]  /*ef50*/  ISETP.NE.AND.EX P0, PT, R21, RZ, PT, P0 ;  /* 0x000000ff1500720c */ /* 0x000fe20003f05300 */
[----:B------:R-:W0:Y:S01]  /*ef60*/  LDC R7, c[0x0][0x658] ;  /* 0x00019600ff077b82 */ /* 0x000e220000000800 */
[-C--:B-1----:R-:W-:Y:S01]  /*ef70*/  SHF.R.U64 R8, R4, R10.reuse, R3 ;  /* 0x0000000a04087219 */ /* 0x082fe20000001203 */
[----:B---3--:R-:W-:Y:S01]  /*ef80*/  IMAD.MOV R4, RZ, RZ, -R9 ;  /* 0x000000ffff047224 */ /* 0x008fe200078e0a09 */
[----:B------:R-:W-:Y:S02]  /*ef90*/  SHF.R.U32.HI R3, RZ, R10, R3 ;  /* 0x0000000aff037219 */ /* 0x000fe40000011603 */
[----:B------:R1:W3:Y:S03]  /*efa0*/  F2I.U32.TRUNC.NTZ R10, R5 ;  /* 0x00000005000a7305 */ /* 0x0002e6000020f000 */
[----:B------:R-:W1:Y:S01]  /*efb0*/  LDC R17, c[0x0][0x148] ;  /* 0x00005200ff117b82 */ /* 0x000e620000000800 */
[----:B--2---:R-:W-:-:S02]  /*efc0*/  IMAD R19, R13, R4, R2 ;  /* 0x000000040d137224 */ /* 0x004fc400078e0202 */
[----:B------:R-:W-:-:S05]  /*efd0*/  IMAD.MOV.U32 R4, RZ, RZ, 0x1 ;  /* 0x00000001ff047424 */ /* 0x000fca00078e00ff */
[----:B------:R-:W2:Y:S01]  /*efe0*/  LDC R14, c[0x0][0x600] ;  /* 0x00018000ff0e7b82 */ /* 0x000ea20000000800 */
[-CC-:B----4-:R-:W-:Y:S02]  /*eff0*/  SHF.R.U64 R13, R8, R12.reuse, R3.reuse ;  /* 0x0000000c080d7219 */ /* 0x190fe40000001203 */
[----:B------:R-:W-:-:S05]  /*f000*/  SHF.R.U32.HI R2, RZ, R12, R3 ;  /* 0x0000000cff027219 */ /* 0x000fca0000011603 */
[----:B------:R-:W4:Y:S01]  /*f010*/  LDC R16, c[0x0][0x648] ;  /* 0x00019200ff107b82 */ /* 0x000f220000000800 */
[-CC-:B0-----:R-:W-:Y:S02]  /*f020*/  SHF.R.U64 R15, R13, R7.reuse, R2.reuse ;  /* 0x000000070d0f7219 */ /* 0x181fe40000001202 */
[-C--:B------:R-:W-:Y:S02]  /*f030*/  SHF.L.U32 R6, R6, R7.reuse, RZ ;  /* 0x0000000706067219 */ /* 0x080fe400000006ff */
[-C--:B------:R-:W-:Y:S01]  /*f040*/  SHF.R.U32.HI R3, RZ, R7.reuse, R2 ;  /* 0x00000007ff037219 */ /* 0x080fe20000011602 */
[----:B------:R-:W-:Y:S01]  /*f050*/  IMAD.MOV.U32 R2, RZ, RZ, R15 ;  /* 0x000000ffff027224 */ /* 0x000fe200078e000f */
[----:B------:R-:W-:Y:S01]  /*f060*/  SHF.L.U32 R12, R4, R7, RZ ;  /* 0x00000007040c7219 */ /* 0x000fe200000006ff */
[----:B------:R-:W0:Y:S01]  /*f070*/  LDC R18, c[0x0][0x638] ;  /* 0x00018e00ff127b82 */ /* 0x000e220000000800 */
[----:B------:R-:W-:-:S07]  /*f080*/  LOP3.LUT R22, RZ, R6, RZ, 0x33, !PT ;  /* 0x00000006ff167212 */ /* 0x000fce00078e33ff */
        /* <DEDUP_REMOVED lines=12> */
.L_x_296:
[----:B----4-:R-:W-:Y:S01]  /*f150*/  SHF.R.U64 R3, R2, R16, R3 ;  /* 0x0000001002037219 */ /* 0x010fe20000001203 */
[----:B--2---:R-:W-:Y:S01]  /*f160*/  VIADD R5, R14, 0xffffffff ;  /* 0xffffffff0e057836 */ /* 0x004fe20000000000 */
[----:B------:R-:W-:Y:S01]  /*f170*/  LOP3.LUT R2, R13, R22, RZ, 0xc0, !PT ;  /* 0x000000160d027212 */ /* 0x000fe200078ec0ff */
[----:B------:R-:W-:Y:S02]  /*f180*/  IMAD.MOV R10, RZ, RZ, -R10 ;  /* 0x000000ffff0a7224 */ /* 0x000fe400078e0a0a */
[----:B------:R-:W-:Y:S02]  /*f190*/  IMAD.MOV R4, RZ, RZ, -R3 ;  /* 0x000000ffff047224 */ /* 0x000fe400078e0a03 */
[----:B------:R-:W-:Y:S01]  /*f1a0*/  IMAD R2, R12, R3, R2 ;  /* 0x000000030c027224 */ /* 0x000fe200078e0202 */
[----:B------:R-:W-:Y:S01]  /*f1b0*/  LOP3.LUT R3, R8, R5, RZ, 0xc0, !PT ;  /* 0x0000000508037212 */ /* 0x000fe200078ec0ff */
[----:B------:R-:W-:Y:S02]  /*f1c0*/  @P4 IMAD R19, R17, R10, R0 ;  /* 0x0000000a11134224 */ /* 0x000fe400078e0200 */
[----:B0-----:R-:W-:-:S02]  /*f1d0*/  IMAD R0, R4, R18, R15 ;  /* 0x0000001204007224 */ /* 0x001fc400078e020f */
[----:B------:R-:W-:Y:S02]  /*f1e0*/  IMAD R5, R2, R23, R19 ;  /* 0x0000001702057224 */ /* 0x000fe400078e0213 */
[----:B------:R-:W-:Y:S02]  /*f1f0*/  IMAD R0, R0, R14, R3 ;  /* 0x0000000e00007224 */ /* 0x000fe400078e0203 */
[----:B------:R-:W-:-:S03]  /*f200*/  IMAD.MOV.U32 R4, RZ, RZ, 0x1 ;  /* 0x00000001ff047424 */ /* 0x000fc600078e00ff */
[----:B------:R-:W-:Y:S02]  /*f210*/  SEL R6, R0, R5, !P4 ;  /* 0x0000000500067207 */ /* 0x000fe40006000000 */
[----:B------:R-:W-:-:S07]  /*f220*/  SEL R5, R5, R0, !P4 ;  /* 0x0000000005057207 */ /* 0x000fce0006000000 */
.L_x_294:
[----:B------:R-:W-:-:S08]  /*f230*/  NOP ;  /* 0x0000000000007918 */ /* 0x000fd00000000000 */
[----:B------:R-:W0:-:S00]  /*f240*/  USETMAXREG.DEALLOC.CTAPOOL 0x28 ;  /* 0x00000028000079c8 */ /* 0x000e0000080e0500 */
[----:B------:R-:W-:-:S13]  /*f250*/  ISETP.NE.AND P0, PT, RZ, UR8, PT ;  /* 0x00000008ff007c0c */ /* 0x000fda000bf05270 */
[----:B------:R-:W-:Y:S05]  /*f260*/  @P0 EXIT ;  /* 0x000000000000094d */ /* 0x000fea0003800000 */
[----:B0-----:R-:W-:Y:S01]  /*f270*/  LOP3.LUT P0, RZ, R4, 0xff, RZ, 0xc0, !PT ;  /* 0x000000ff04ff7812 */ /* 0x001fe2000780c0ff */
[----:B------:R-:W-:Y:S02]  /*f280*/  IMAD.MOV.U32 R0, RZ, RZ, 0x1 ;  /* 0x00000001ff007424 */ /* 0x000fe400078e00ff */
[----:B------:R-:W-:-:S10]  /*f290*/  IMAD.MOV.U32 R8, RZ, RZ, RZ ;  /* 0x000000ffff087224 */ /* 0x000fd400078e00ff */
[----:B------:R-:W-:Y:S05]  /*f2a0*/  @!P0 BRA `(.L_x_297) ;  /* 0x0000000c00548947 */ /* 0x000fea0003800000 */
[----:B------:R-:W0:Y:S01]  /*f2b0*/  S2R R2, SR_TID.X ;  /* 0x0000000000027919 */ /* 0x000e220000002100 */
[----:B------:R-:W-:Y:S01]  /*f2c0*/  ULDC UR4, c[0x0][0x28c] ;  /* 0x0000a30000047ab9 */ /* 0x000fe20000000800 */
[----:B------:R-:W-:Y:S01]  /*f2d0*/  ULDC UR6, c[0x0][0x658] ;  /* 0x0001960000067ab9 */ /* 0x000fe20000000800 */
[----:B------:R-:W-:Y:S01]  /*f2e0*/  UIADD3 UR10, UR4, 0x7f, URZ ;  /* 0x0000007f040a7890 */ /* 0x000fe2000fffe03f */
[----:B------:R-:W-:Y:S01]  /*f2f0*/  BSSY B0, `(.L_x_297) ;  /* 0x00000d0000007945 */ /* 0x000fe20003800000 */
[----:B------:R-:W-:Y:S01]  /*f300*/  UMOV UR7, 0xffffffff ;  /* 0xffffffff00077882 */ /* 0x000fe20000000000 */
[----:B------:R-:W-:Y:S01]  /*f310*/  ULDC UR5, c[0x0][0x600] ;  /* 0x0001800000057ab9 */ /* 0x000fe20000000800 */
[----:B------:R-:W-:Y:S01]  /*f320*/  UMOV UR9, 0x1 ;  /* 0x0000000100097882 */ /* 0x000fe20000000000 */
[----:B------:R-:W-:Y:S01]  /*f330*/  USHF.L.U32 UR7, UR7, UR6, URZ ;  /* 0x0000000607077299 */ /* 0x000fe2000800063f */
[----:B------:R-:W-:Y:S01]  /*f340*/  IMAD.MOV.U32 R9, RZ, RZ, 0x1 ;  /* 0x00000001ff097424 */ /* 0x000fe200078e00ff */
[----:B------:R-:W-:Y:S01]  /*f350*/  UIADD3 UR4, UR5, -0x1, URZ ;  /* 0xffffffff05047890 */ /* 0x000fe2000fffe03f */
[----:B------:R-:W-:Y:S01]  /*f360*/  IMAD.MOV.U32 R0, RZ, RZ, 0x1 ;  /* 0x00000001ff007424 */ /* 0x000fe200078e00ff */
[----:B------:R-:W-:Y:S01]  /*f370*/  USHF.R.S32.HI UR11, URZ, 0x1f, UR10 ;  /* 0x0000001f3f0b7899 */ /* 0x000fe2000801140a */
[----:B------:R-:W-:Y:S01]  /*f380*/  IMAD.MOV.U32 R8, RZ, RZ, RZ ;  /* 0x000000ffff087224 */ /* 0x000fe200078e00ff */
[----:B------:R-:W-:Y:S01]  /*f390*/  ULDC UR8, c[0x0][0xc] ;  /* 0x0000030000087ab9 */ /* 0x000fe20000000800 */
[----:B------:R-:W-:-:S02]  /*f3a0*/  USHF.L.U32 UR5, UR9, UR6, URZ ;  /* 0x0000000609057299 */ /* 0x000fc4000800063f */
[----:B------:R-:W-:Y:S01]  /*f3b0*/  ULEA.HI UR11, UR11, UR10, URZ, 0x7 ;  /* 0x0000000a0b0b7291 */ /* 0x000fe2000f8f383f */
[----:B------:R-:W-:Y:S01]  /*f3c0*/  ULDC UR9, c[0x0][0x10] ;  /* 0x0000040000097ab9 */ /* 0x000fe20000000800 */
[----:B------:R-:W-:Y:S02]  /*f3d0*/  ULOP3.LUT UR6, URZ, UR7, URZ, 0x33, !UPT ;  /* 0x000000073f067292 */ /* 0x000fe4000f8e333f */
[----:B------:R-:W-:Y:S01]  /*f3e0*/  UIMAD.WIDE.U32 UR8, UR8, UR9, URZ ;  /* 0x00000009080872a5 */ /* 0x000fe2000f8e003f */
[----:B------:R-:W-:Y:S01]  /*f3f0*/  ULDC UR7, c[0x0][0x14] ;  /* 0x0000050000077ab9 */ /* 0x000fe20000000800 */
[----:B------:R-:W-:Y:S02]  /*f400*/  USHF.R.S32.HI UR20, URZ, 0x7, UR11 ;  /* 0x000000073f147899 */ /* 0x000fe4000801140b */
[----:B------:R-:W-:Y:S02]  /*f410*/  UIMAD.WIDE.U32 UR22, UR8, UR7, URZ ;  /* 0x00000007081672a5 */ /* 0x000fe4000f8e003f */
[----:B------:R-:W-:-:S02]  /*f420*/  UIMAD UR18, UR9, UR7, URZ ;  /* 0x00000007091272a4 */ /* 0x000fc4000f8e023f */
[----:B------:R-:W-:Y:S01]  /*f430*/  ULOP3.LUT UR26, UR13, 0x2, URZ, 0xfc, !UPT ;  /* 0x000000020d1a7892 */ /* 0x000fe2000f8efc3f */
[C---:B0-----:R-:W-:Y:S01]  /*f440*/  LOP3.LUT P3, RZ, R2.reuse, 0x7f, RZ, 0xc0, !PT ;  /* 0x0000007f02ff7812 */ /* 0x041fe2000786c0ff */
[----:B------:R-:W-:Y:S01]  /*f450*/  UIADD3 UR18, UR23, UR18, URZ ;  /* 0x0000001217127290 */ /* 0x000fe2000fffe03f */
[----:B------:R-:W-:Y:S01]  /*f460*/  LOP3.LUT P0, RZ, R2, 0x1f, RZ, 0xc0, !PT ;  /* 0x0000001f02ff7812 */ /* 0x000fe2000780c0ff */
[----:B------:R-:W-:Y:S01]  /*f470*/  UIADD3 UR27, UR20, 0x1, URZ ;  /* 0x00000001141b7890 */ /* 0x000fe2000fffe03f */
[----:B------:R-:W-:Y:S02]  /*f480*/  ULDC.64 UR24, c[0x0][0x198] ;  /* 0x0000660000187ab9 */ /* 0x000fe40000000a00 */
[----:B------:R-:W-:-:S13]  /*f490*/  PLOP3.LUT P0, PT, P0, P3, PT, 0x8a, 0x0 ;  /* 0x000000000000781c */ /* 0x000fda0000707172 */
.L_x_309:
[----:B------:R-:W-:-:S03]  /*f4a0*/  UMOV UR7, 0xffffffff ;  /* 0xffffffff00077882 */ /* 0x000fc60000000000 */
[----:B------:R-:W-:Y:S05]  /*f4b0*/  BRA.DIV UR7, `(.L_x_298) ;  /* 0x0000000e07cc7947 */ /* 0x000fea000b800000 */
[----:B------:R-:W-:-:S13]  /*f4c0*/  ELECT P1, URZ, PT ;  /* 0x00000000003f782f */ /* 0x000fda0003820000 */
.L_x_320:
[----:B------:R-:W0:Y:S01]  /*f4d0*/  LDC R2, c[0x0][0x28c] ;  /* 0x0000a300ff027b82 */ /* 0x000e220000000800 */
[----:B------:R-:W-:Y:S01]  /*f4e0*/  BSSY B1, `(.L_x_299) ;  /* 0x0000038000017945 */ /* 0x000fe20003800000 */
[----:B0-----:R-:W-:-:S13]  /*f4f0*/  ISETP.LT.OR P1, PT, R2, 0x1, !P1 ;  /* 0x000000010200780c */ /* 0x001fda0004f21670 */
[----:B------:R-:W-:Y:S05]  /*f500*/  @P1 BRA `(.L_x_300) ;  /* 0x0000000000d41947 */ /* 0x000fea0003800000 */
[----:B------:R-:W-:Y:S02]  /*f510*/  IMAD.SHL.U32 R6, R6, 0x80, RZ ;  /* 0x0000008006067824 */ /* 0x000fe400078e00ff */
[----:B------:R-:W-:Y:S02]  /*f520*/  IMAD.SHL.U32 R7, R5, 0x100, RZ ;  /* 0x0000010005077824 */ /* 0x000fe400078e00ff */
[----:B------:R-:W-:Y:S02]  /*f530*/  IMAD.MOV.U32 R12, RZ, RZ, RZ ;  /* 0x000000ffff0c7224 */ /* 0x000fe400078e00ff */
[----:B------:R-:W-:Y:S02]  /*f540*/  IMAD.U32 R14, RZ, RZ, UR27 ;  /* 0x0000001bff0e7e24 */ /* 0x000fe4000f8e00ff */
[----:B------:R-:W-:Y:S02]  /*f550*/  IMAD.MOV.U32 R2, RZ, RZ, R0 ;  /* 0x000000ffff027224 */ /* 0x000fe400078e0000 */
[----:B------:R-:W-:-:S07]  /*f560*/  IMAD.MOV.U32 R3, RZ, RZ, R8 ;  /* 0x000000ffff037224 */ /* 0x000fce00078e0008 */
.L_x_304:
[----:B------:R-:W0:Y:S01]  /*f570*/  S2R R5, SR_CgaCtaId ;  /* 0x0000000000057919 */ /* 0x000e220000008800 */
[----:B------:R-:W-:-:S04]  /*f580*/  MOV R4, 0x400 ;  /* 0x0000040000047802 */ /* 0x000fc80000000f00 */
[----:B0-----:R-:W-:Y:S02]  /*f590*/  LEA R10, R5, R4, 0x18 ;  /* 0x00000004050a7211 */ /* 0x001fe400078ec0ff */
[----:B------:R-:W-:Y:S01]  /*f5a0*/  SHF.L.U32 R4, R2, 0x1f, RZ ;  /* 0x0000001f02047819 */ /* 0x000fe200000006ff */
[----:B------:R-:W0:Y:S02]  /*f5b0*/  @!P3 LDC R5, c[0x0][0x500] ;  /* 0x00014000ff05bb82 */ /* 0x000e240000000800 */
[----:B------:R-:W-:-:S04]  /*f5c0*/  IMAD R13, R3, 0x8, R10 ;  /* 0x00000008030d7824 */ /* 0x000fc800078e020a */
[----:B------:R-:W1:Y:S02]  /*f5d0*/  SYNCS.PHASECHK.TRANS64.TRYWAIT P1, [R13+URZ+0x20], R4 ;  /* 0x000020040d0075a7 */ /* 0x000e64000802017f */
[----:B-1----:R-:W-:Y:S05]  /*f5e0*/  @!P1 BRA `(.L_x_301) ;  /* 0x0000000c00a09947 */ /* 0x002fea0003800000 */
.L_x_321:
[----:B------:R-:W-:Y:S01]  /*f5f0*/  UPRMT UR7, UR26, 0x9910, URZ ;  /* 0x000099101a077896 */ /* 0x000fe2000800003f */
[----:B0-----:R0:W-:Y:S03]  /*f600*/  @!P3 SYNCS.ARRIVE.TRANS64 RZ, [R13+URZ], R5 ;  /* 0x000000050dffb9a7 */ /* 0x0011e6000800003f */
[----:B------:R-:W-:-:S06]  /*f610*/  UISETP.NE.AND UP0, UPT, UR7, 0x2, UPT ;  /* 0x000000020700788c */ /* 0x000fcc000bf05270 */
[----:B------:R-:W-:-:S13]  /*f620*/  PLOP3.LUT P1, PT, PT, PT, UP0, 0x80, 0x0 ;  /* 0x000000000000781c */ /* 0x000fda0003f2f008 */
[----:B0-----:R-:W-:Y:S05]  /*f630*/  @P1 BRA `(.L_x_302) ;  /* 0x0000000000041947 */ /* 0x001fea0003800000 */
[----:B------:R-:W-:Y:S01]  /*f640*/  BPT.TRAP 0x1 ;  /* 0x000000040000795c */ /* 0x000fe20000300000 */
.L_x_302:
[----:B------:R-:W-:Y:S05]  /*f650*/  @P0 BRA `(.L_x_303) ;  /* 0x0000000000040947 */ /* 0x000fea0003800000 */
[----:B------:R-:W-:Y:S01]  /*f660*/  BPT.TRAP 0x1 ;  /* 0x000000040000795c */ /* 0x000fe20000300000 */
.L_x_303:
[--C-:B-1----:R-:W-:Y:S01]  /*f670*/  IMAD R4, R3, 0x8000, R10.reuse ;  /* 0x0000800003047824 */ /* 0x102fe200078e020a */
[----:B------:R-:W-:Y:S01]  /*f680*/  R2UR UR9, R13 ;  /* 0x000000000d0972ca */ /* 0x000fe200000e0000 */
[----:B------:R-:W-:Y:S01]  /*f690*/  IMAD R10, R3, 0x4000, R10 ;  /* 0x00004000030a7824 */ /* 0x000fe200078e020a */
[----:B------:R-:W-:Y:S01]  /*f6a0*/  UIADD3 UR14, UP0, UR24, 0xf0, URZ ;  /* 0x000000f0180e7890 */ /* 0x000fe2000ff1e03f */
[----:B------:R-:W-:Y:S01]  /*f6b0*/  VIADD R14, R14, 0xffffffff ;  /* 0xffffffff0e0e7836 */ /* 0x000fe20000000000 */
[----:B------:R-:W-:Y:S01]  /*f6c0*/  R2UR UR7, R4 ;  /* 0x00000000040772ca */ /* 0x000fe200000e0000 */
[----:B------:R-:W-:Y:S01]  /*f6d0*/  UIADD3 UR28, UP1, UR24, 0x1f0, URZ ;  /* 0x000001f0181c7890 */ /* 0x000fe2000ff3e03f */
[----:B------:R-:W-:Y:S01]  /*f6e0*/  R2UR UR8, R10 ;  /* 0x000000000a0872ca */ /* 0x000fe200000e0000 */
[----:B------:R-:W-:Y:S01]  /*f6f0*/  UIADD3.X UR15, URZ, UR25, URZ, UP0, !UPT ;  /* 0x000000193f0f7290 */ /* 0x000fe200087fe43f */
[----:B------:R-:W-:Y:S01]  /*f700*/  R2UR UR11, R7 ;  /* 0x00000000070b72ca */ /* 0x000fe200000e0000 */
[----:B------:R-:W-:Y:S01]  /*f710*/  VIADD R3, R3, 0x1 ;  /* 0x0000000103037836 */ /* 0x000fe20000000000 */
[----:B------:R-:W-:Y:S01]  /*f720*/  R2UR UR10, R12 ;  /* 0x000000000c0a72ca */ /* 0x000fe200000e0000 */
[----:B------:R-:W-:Y:S01]  /*f730*/  UIADD3.X UR29, URZ, UR25, URZ, UP1, !UPT ;  /* 0x000000193f1d7290 */ /* 0x000fe20008ffe43f */
[----:B------:R-:W-:Y:S01]  /*f740*/  R2UR UR12, R11 ;  /* 0x000000000b0c72ca */ /* 0x000fe200000e0000 */
[----:B------:R-:W-:Y:S01]  /*f750*/  UMOV UR16, 0x0 ;  /* 0x0000000000107882 */ /* 0x000fe20000000000 */
[----:B------:R-:W-:Y:S01]  /*f760*/  R2UR UR21, R6 ;  /* 0x00000000061572ca */ /* 0x000fe200000e0000 */
[----:B------:R-:W-:Y:S01]  /*f770*/  UMOV UR17, 0x10000000 ;  /* 0x1000000000117882 */ /* 0x000fe20000000000 */
[----:B------:R-:W-:Y:S01]  /*f780*/  ISETP.GT.AND P2, PT, R14, 0x1, PT ;  /* 0x000000010e00780c */ /* 0x000fe20003f44270 */
[----:B------:R-:W-:Y:S01]  /*f790*/  UIADD3 UR7, UR7, 0x100, URZ ;  /* 0x0000010007077890 */ /* 0x000fe2000fffe03f */
[----:B------:R-:W-:Y:S01]  /*f7a0*/  ISETP.NE.AND P1, PT, R3, 0x4, PT ;  /* 0x000000040300780c */ /* 0x000fe20003f25270 */
[----:B------:R-:W-:Y:S01]  /*f7b0*/  UIADD3 UR19, UR8, 0x20100, URZ ;  /* 0x0002010008137890 */ /* 0x000fe2000fffe03f */
[----:B------:R-:W-:-:S02]  /*f7c0*/  VIADD R12, R12, 0x80 ;  /* 0x000000800c0c7836 */ /* 0x000fc40000000000 */
[----:B------:R-:W-:Y:S02]  /*f7d0*/  SEL R5, RZ, 0x1, P1 ;  /* 0x00000001ff057807 */ /* 0x000fe40000800000 */
[----:B------:R-:W-:Y:S01]  /*f7e0*/  UMOV UR8, UR7 ;  /* 0x0000000700087c82 */ /* 0x000fe20008000000 */
[----:B------:R-:W-:Y:S01]  /*f7f0*/  SEL R3, R3, RZ, P1 ;  /* 0x000000ff03037207 */ /* 0x000fe20000800000 */
[----:B------:R0:W-:Y:S01]  /*f800*/  UTMALDG.3D [UR8], [UR14], desc[UR16] ;  /* 0x000010080e0075b4 */ /* 0x0001e20008011000 */
[----:B------:R-:W-:Y:S01]  /*f810*/  LOP3.LUT R2, R2, R5, RZ, 0x3c, !PT ;  /* 0x0000000502027212 */ /* 0x000fe200078e3cff */
[----:B0-----:R-:W-:Y:S01]  /*f820*/  UMOV UR8, UR19 ;  /* 0x0000001300087c82 */ /* 0x001fe20008000000 */
[----:B------:R-:W-:Y:S02]  /*f830*/  UMOV UR11, UR21 ;  /* 0x00000015000b7c82 */ /* 0x000fe40008000000 */
[----:B------:R0:W-:Y:S02]  /*f840*/  UTMALDG.3D [UR8], [UR28], desc[UR16] ;  /* 0x000010081c0075b4 */ /* 0x0001e40008011000 */
[----:B0-----:R-:W-:Y:S05]  /*f850*/  @P2 BRA `(.L_x_304) ;  /* 0xfffffffc00442947 */ /* 0x001fea000383ffff */
.L_x_300:
[----:B------:R-:W-:Y:S05]  /*f860*/  BSYNC B1 ;  /* 0x0000000000017941 */ /* 0x000fea0003800000 */
.L_x_299:
[----:B------:R-:W2:Y:S01]  /*f870*/  LDL.LU R15, [R1+0x70] ;  /* 0x00007000010f7983 */ /* 0x000ea20000300800 */
[----:B------:R-:W-:Y:S01]  /*f880*/  LOP3.LUT P5, RZ, R9, 0xff, RZ, 0xc0, !PT ;  /* 0x000000ff09ff7812 */ /* 0x000fe200078ac0ff */
[----:B------:R-:W-:Y:S01]  /*f890*/  VIADD R8, R8, UR20 ;  /* 0x0000001408087c36 */ /* 0x000fe20008000000 */
[----:B------:R-:W-:Y:S01]  /*f8a0*/  ULDC.64 UR8, c[0x0][0x650] ;  /* 0x0001940000087ab9 */ /* 0x000fe20000000a00 */
[----:B------:R-:W3:Y:S01]  /*f8b0*/  LDL.LU R13, [R1+0x74] ;  /* 0x00007400010d7983 */ /* 0x000ee20000300800 */
[----:B------:R-:W-:Y:S01]  /*f8c0*/  IMAD.U32 R5, RZ, RZ, UR20 ;  /* 0x00000014ff057e24 */ /* 0x000fe2000f8e00ff */
[----:B------:R-:W-:Y:S01]  /*f8d0*/  BSSY B1, `(.L_x_305) ;  /* 0x000006f000017945 */ /* 0x000fe20003800000 */
[----:B------:R-:W-:Y:S01]  /*f8e0*/  ISETP.GT.U32.AND P1, PT, R8, 0x3, PT ;  /* 0x000000030800780c */ /* 0x000fe20003f24070 */
[----:B------:R-:W-:Y:S01]  /*f8f0*/  IMAD.MOV.U32 R6, RZ, RZ, -0x1 ;  /* 0xffffffffff067424 */ /* 0x000fe200078e00ff */
[----:B------:R-:W-:Y:S01]  /*f900*/  SHF.R.U32.HI R2, RZ, 0x2, R8 ;  /* 0x00000002ff027819 */ /* 0x000fe20000011608 */
[----:B------:R-:W-:Y:S01]  /*f910*/  IMAD.MOV.U32 R11, RZ, RZ, -0x1 ;  /* 0xffffffffff0b7424 */ /* 0x000fe200078e00ff */
[----:B------:R-:W-:Y:S01]  /*f920*/  ISETP.LT.U32.AND P1, PT, R5, 0x4, P1 ;  /* 0x000000040500780c */ /* 0x000fe20000f21070 */
[----:B------:R-:W-:Y:S01]  /*f930*/  IMAD.MOV.U32 R5, RZ, RZ, -0x1 ;  /* 0xffffffffff057424 */ /* 0x000fe200078e00ff */
[----:B------:R-:W-:Y:S01]  /*f940*/  LOP3.LUT R2, R2, 0x1, RZ, 0xc0, !PT ;  /* 0x0000000102027812 */ /* 0x000fe200078ec0ff */
[----:B------:R-:W0:Y:S01]  /*f950*/  @P5 S2R R4, SR_CgaCtaId ;  /* 0x0000000000045919 */ /* 0x000e220000008800 */
[----:B------:R-:W-:-:S02]  /*f960*/  @P5 MOV R3, 0x400 ;  /* 0x0000040000035802 */ /* 0x000fc40000000f00 */
[----:B------:R-:W-:Y:S01]  /*f970*/  ISETP.NE.U32.AND P2, PT, R2, 0x1, PT ;  /* 0x000000010200780c */ /* 0x000fe20003f45070 */
[----:B------:R-:W-:Y:S01]  /*f980*/  IMAD.U32 R2, RZ, RZ, UR20 ;  /* 0x00000014ff027e24 */ /* 0x000fe2000f8e00ff */
[----:B------:R-:W-:Y:S02]  /*f990*/  LOP3.LUT R8, R8, 0x3, RZ, 0xc0, !PT ;  /* 0x0000000308087812 */ /* 0x000fe400078ec0ff */
[----:B------:R-:W-:Y:S02]  /*f9a0*/  PRMT R9, RZ, 0x7610, R9 ;  /* 0x00007610ff097816 */ /* 0x000fe40000000009 */
[----:B------:R-:W-:-:S04]  /*f9b0*/  ISETP.GT.U32.AND P2, PT, R2, 0x3, !P2 ;  /* 0x000000030200780c */ /* 0x000fc80005744070 */
[----:B------:R-:W-:Y:S02]  /*f9c0*/  SEL R2, RZ, 0x1, !P2 ;  /* 0x00000001ff027807 */ /* 0x000fe40005000000 */
[----:B0-----:R-:W-:-:S04]  /*f9d0*/  @P5 LEA R3, R4, R3, 0x18 ;  /* 0x0000000304035211 */ /* 0x001fc800078ec0ff */
[----:B------:R0:W-:Y:S02]  /*f9e0*/  @P5 SYNCS.ARRIVE.TRANS64.A1T0 RZ, [R3+URZ+0x58], RZ ;  /* 0x000058ff03ff59a7 */ /* 0x0001e4000810003f */
[----:B0-----:R-:W-:-:S04]  /*f9f0*/  SEL R3, RZ, 0x1, !P1 ;  /* 0x00000001ff037807 */ /* 0x001fc80004800000 */
[----:B------:R-:W-:Y:S02]  /*fa00*/  LOP3.LUT R0, R2, R0, R3, 0x96, !PT ;  /* 0x0000000002007212 */ /* 0x000fe400078e9603 */
[----:B------:R-:W-:Y:S02]  /*fa10*/  PRMT R2, RZ, 0x7610, R2 ;  /* 0x00007610ff027816 */ /* 0x000fe40000000002 */
[----:B---3--:R-:W-:-:S04]  /*fa20*/  IADD3 R13, P5, R13, UR22, RZ ;  /* 0x000000160d0d7c10 */ /* 0x008fc8000ffbe0ff */
[----:B--2---:R-:W-:Y:S01]  /*fa30*/  IADD3.X R15, R15, UR18, RZ, P5, !PT ;  /* 0x000000120f0f7c10 */ /* 0x004fe2000affe4ff */
[----:B------:R0:W-:Y:S01]  /*fa40*/  STL [R1+0x74], R13 ;  /* 0x0000740d01007387 */ /* 0x0001e20000100800 */
[----:B------:R-:W-:-:S03]  /*fa50*/  ISETP.GE.U32.AND P5, PT, R13, UR8, PT ;  /* 0x000000080d007c0c */ /* 0x000fc6000bfa6070 */
[----:B------:R0:W-:Y:S01]  /*fa60*/  STL [R1+0x70], R15 ;  /* 0x0000700f01007387 */ /* 0x0001e20000100800 */
[----:B------:R-:W-:-:S13]  /*fa70*/  ISETP.GE.U32.AND.EX P1, PT, R15, UR9, PT, P5 ;  /* 0x000000090f007c0c */ /* 0x000fda000bf26150 */
[----:B0-----:R-:W-:Y:S05]  /*fa80*/  @P1 BRA `(.L_x_306) ;  /* 0x00000004004c1947 */ /* 0x001fea0003800000 */
[----:B------:R-:W-:Y:S01]  /*fa90*/  ULDC.64 UR8, c[0x0][0x628] ;  /* 0x00018a0000087ab9 */ /* 0x000fe20000000a00 */
[----:B------:R-:W0:Y:S01]  /*faa0*/  S2R R12, SR_CTAID.X ;  /* 0x00000000000c7919 */ /* 0x000e220000002500 */
[----:B------:R-:W-:Y:S01]  /*fab0*/  ISETP.NE.U32.AND P1, PT, RZ, UR8, PT ;  /* 0x00000008ff007c0c */ /* 0x000fe2000bf25070 */
[----:B------:R-:W-:Y:S01]  /*fac0*/  ULDC UR10, c[0x0][0x630] ;  /* 0x00018c00000a7ab9 */ /* 0x000fe20000000800 */
[----:B------:R-:W-:Y:S01]  /*fad0*/  IMAD.MOV.U32 R2, RZ, RZ, R13 ;  /* 0x000000ffff027224 */ /* 0x000fe200078e000d */
[----:B------:R-:W1:Y:S01]  /*fae0*/  S2R R10, SR_CTAID.Y ;  /* 0x00000000000a7919 */ /* 0x000e620000002600 */
[----:B------:R-:W-:Y:S01]  /*faf0*/  ISETP.NE.AND.EX P1, PT, RZ, UR9, PT, P1 ;  /* 0x00000009ff007c0c */ /* 0x000fe2000bf25310 */
[----:B------:R-:W-:-:S12]  /*fb00*/  IMAD.MOV.U32 R3, RZ, RZ, R15 ;  /* 0x000000ffff037224 */ /* 0x000fd800078e000f */
[----:B------:R-:W-:Y:S05]  /*fb10*/  @!P1 BRA `(.L_x_307) ;  /* 0x0000000000289947 */ /* 0x000fea0003800000 */
[----:B------:R-:W-:Y:S02]  /*fb20*/  ULDC UR7, c[0x0][0x634] ;  /* 0x00018d0000077ab9 */ /* 0x000fe40000000800 */
[----:B------:R-:W-:-:S05]  /*fb30*/  IADD3 R7, P1, R13, UR7, RZ ;  /* 0x000000070d077c10 */ /* 0x000fca000ff3e0ff */
[----:B------:R-:W-:-:S04]  /*fb40*/  IMAD.X R11, RZ, RZ, R15, P1 ;  /* 0x000000ffff0b7224 */ /* 0x000fc800008e060f */
[----:B------:R-:W-:-:S04]  /*fb50*/  IMAD.WIDE.U32 R4, R11, UR8, RZ ;  /* 0x000000080b047c25 */ /* 0x000fc8000f8e00ff */
[----:B------:R-:W-:-:S04]  /*fb60*/  IMAD.WIDE.U32 R4, P1, R7, UR9, R4 ;  /* 0x0000000907047c25 */ /* 0x000fc8000f820004 */
[----:B------:R-:W-:-:S04]  /*fb70*/  IMAD.WIDE.U32 R6, R7, UR8, RZ ;  /* 0x0000000807067c25 */ /* 0x000fc8000f8e00ff */
[----:B------:R-:W-:Y:S01]  /*fb80*/  IMAD.X R3, RZ, RZ, RZ, P1 ;  /* 0x000000ffff037224 */ /* 0x000fe200008e06ff */
[----:B------:R-:W-:Y:S01]  /*fb90*/  IADD3 RZ, P1, R7, R4, RZ ;  /* 0x0000000407ff7210 */ /* 0x000fe20007f3e0ff */
[----:B------:R-:W-:-:S04]  /*fba0*/  IMAD.MOV.U32 R2, RZ, RZ, R5 ;  /* 0x000000ffff027224 */ /* 0x000fc800078e0005 */
[----:B------:R-:W-:-:S08]  /*fbb0*/  IMAD.WIDE.U32.X R2, R11, UR9, R2, P1 ;  /* 0x000000090b027c25 */ /* 0x000fd000088e0402 */
.L_x_307:
[--C-:B------:R-:W-:Y:S01]  /*fbc0*/  SHF.R.U64 R11, R2, UR10, R3.reuse ;  /* 0x0000000a020b7c19 */ /* 0x100fe20008001203 */
[----:B------:R-:W-:Y:S01]  /*fbd0*/  ULDC.64 UR8, c[0x0][0x620] ;  /* 0x0001880000087ab9 */ /* 0x000fe20000000a00 */
[----:B------:R-:W-:Y:S01]  /*fbe0*/  SHF.R.U32.HI R2, RZ, UR10, R3 ;  /* 0x0000000aff027c19 */ /* 0x000fe20008011603 */
[----:B------:R-:W-:Y:S01]  /*fbf0*/  IMAD.MOV.U32 R3, RZ, RZ, R15 ;  /* 0x000000ffff037224 */ /* 0x000fe200078e000f */
[----:B------:R-:W-:Y:S01]  /*fc00*/  IADD3 R5, P1, RZ, -R11, RZ ;  /* 0x8000000bff057210 */ /* 0x000fe20007f3e0ff */
[----:B------:R-:W-:Y:S01]  /*fc10*/  ULDC UR7, c[0x0][0x150] ;  /* 0x0000540000077ab9 */ /* 0x000fe20000000800 */
[----:B0-----:R-:W-:Y:S01]  /*fc20*/  I2FP.F32.U32 R6, R12 ;  /* 0x0000000c00067245 */ /* 0x001fe20000201000 */
[----:B------:R-:W0:Y:S01]  /*fc30*/  LDC R7, c[0x0][0x144] ;  /* 0x00005100ff077b82 */ /* 0x000e220000000800 */
[----:B------:R-:W-:Y:S01]  /*fc40*/  ULDC.64 UR10, c[0x0][0x640] ;  /* 0x00019000000a7ab9 */ /* 0x000fe20000000a00 */
[----:B------:R-:W-:Y:S01]  /*fc50*/  IMAD.X R2, RZ, RZ, ~R2, P1 ;  /* 0x000000ffff027224 */ /* 0x000fe200008e0e02 */
[----:B------:R-:W-:Y:S01]  /*fc60*/  ISETP.NE.U32.AND P1, PT, RZ, UR10, PT ;  /* 0x0000000aff007c0c */ /* 0x000fe2000bf25070 */
[----:B------:R-:W-:Y:S01]  /*fc70*/  FMUL R6, R6, UR7 ;  /* 0x0000000706067c20 */ /* 0x000fe20008400000 */
[----:B------:R-:W-:Y:S01]  /*fc80*/  ULDC UR7, c[0x0][0x618] ;  /* 0x0001860000077ab9 */ /* 0x000fe20000000800 */
[----:B------:R-:W-:Y:S01]  /*fc90*/  IMAD R4, R2, UR8, RZ ;  /* 0x0000000802047c24 */ /* 0x000fe2000f8e02ff */
[----:B------:R-:W-:Y:S01]  /*fca0*/  ISETP.NE.AND.EX P1, PT, RZ, UR11, PT, P1 ;  /* 0x0000000bff007c0c */ /* 0x000fe2000bf25310 */
[----:B------:R-:W-:Y:S01]  /*fcb0*/  IMAD.MOV.U32 R2, RZ, RZ, R13 ;  /* 0x000000ffff027224 */ /* 0x000fe200078e000d */
[----:B------:R-:W2:Y:S01]  /*fcc0*/  LDC R15, c[0x0][0x148] ;  /* 0x00005200ff0f7b82 */ /* 0x000ea20000000800 */
[----:B------:R-:W3:Y:S02]  /*fcd0*/  F2I.U32.TRUNC.NTZ R6, R6 ;  /* 0x0000000600067305 */ /* 0x000ee4000020f000 */
[----:B------:R-:W-:Y:S01]  /*fce0*/  IMAD.WIDE.U32 R2, R5, UR8, R2 ;  /* 0x0000000805027c25 */ /* 0x000fe2000f8e0002 */
[----:B------:R-:W-:-:S03]  /*fcf0*/  ULDC UR8, c[0x0][0x154] ;  /* 0x0000550000087ab9 */ /* 0x000fc60000000800 */
[----:B------:R-:W-:Y:S01]  /*fd00*/  IMAD R5, R5, UR9, R4 ;  /* 0x0000000905057c24 */ /* 0x000fe2000f8e0204 */
[----:B------:R-:W-:-:S03]  /*fd10*/  ULDC UR9, c[0x0][0x608] ;  /* 0x0001820000097ab9 */ /* 0x000fc60000000800 */
[----:B------:R-:W-:-:S05]  /*fd20*/  IMAD.IADD R3, R3, 0x1, R5 ;  /* 0x0000000103037824 */ /* 0x000fca00078e0205 */
[----:B------:R-:W-:Y:S01]  /*fd30*/  SHF.R.U64 R13, R2, UR7, R3 ;  /* 0x00000007020d7c19 */ /* 0x000fe20008001203 */
[----:B---3--:R-:W-:Y:S01]  /*fd40*/  IMAD.MOV R6, RZ, RZ, -R6 ;  /* 0x000000ffff067224 */ /* 0x008fe200078e0a06 */
[----:B-1----:R-:W-:-:S03]  /*fd50*/  I2FP.F32.U32 R2, R10 ;  /* 0x0000000a00027245 */ /* 0x002fc60000201000 */
[----:B0-----:R-:W-:Y:S02]  /*fd60*/  IMAD R19, R7, R6, R12 ;  /* 0x0000000607137224 */ /* 0x001fe400078e020c */
[----:B------:R-:W-:Y:S01]  /*fd70*/  FMUL R4, R2, UR8 ;  /* 0x0000000802047c20 */ /* 0x000fe20008400000 */
[----:B------:R-:W-:Y:S01]  /*fd80*/  SHF.R.U32.HI R2, RZ, UR7, R3 ;  /* 0x00000007ff027c19 */ /* 0x000fe20008011603 */
[----:B------:R-:W-:Y:S02]  /*fd90*/  ULDC UR7, c[0x0][0x658] ;  /* 0x0001960000077ab9 */ /* 0x000fe40000000800 */
[----:B------:R0:W1:Y:S01]  /*fda0*/  F2I.U32.TRUNC.NTZ R18, R4 ;  /* 0x0000000400127305 */ /* 0x000062000020f000 */
[--C-:B------:R-:W-:Y:S02]  /*fdb0*/  SHF.R.U64 R16, R13, UR9, R2.reuse ;  /* 0x000000090d107c19 */ /* 0x100fe40008001202 */
[----:B------:R-:W-:-:S04]  /*fdc0*/  SHF.R.U32.HI R3, RZ, UR9, R2 ;  /* 0x00000009ff037c19 */ /* 0x000fc80008011602 */
[--C-:B------:R-:W-:Y:S02]  /*fdd0*/  SHF.R.U64 R14, R16, UR7, R3.reuse ;  /* 0x00000007100e7c19 */ /* 0x100fe40008001203 */
[----:B------:R-:W-:-:S03]  /*fde0*/  SHF.R.U32.HI R3, RZ, UR7, R3 ;  /* 0x00000007ff037c19 */ /* 0x000fc60008011603 */
[----:B------:R-:W-:Y:S01]  /*fdf0*/  IMAD.MOV.U32 R2, RZ, RZ, R14 ;  /* 0x000000ffff027224 */ /* 0x000fe200078e000e */
[----:B0-2---:R-:W-:Y:S06]  /*fe00*/  @!P1 BRA `(.L_x_308) ;  /* 0x0000000000289947 */ /* 0x005fec0003800000 */
        /* <DEDUP_REMOVED lines=10> */
.L_x_308:
[----:B------:R-:W-:Y:S01]  /*feb0*/  ULDC UR7, c[0x0][0x648] ;  /* 0x0001920000077ab9 */ /* 0x000fe20000000800 */
[----:B-1----:R-:W-:Y:S01]  /*fec0*/  IMAD.MOV R18, RZ, RZ, -R18 ;  /* 0x000000ffff127224 */ /* 0x002fe200078e0a12 */
[----:B------:R-:W-:Y:S01]  /*fed0*/  SHF.R.U64 R3, R2, UR7, R3 ;  /* 0x0000000702037c19 */ /* 0x000fe20008001203 */
[----:B------:R-:W-:Y:S01]  /*fee0*/  ULDC UR7, c[0x0][0x638] ;  /* 0x00018e0000077ab9 */ /* 0x000fe20000000800 */
[----:B------:R-:W-:Y:S01]  /*fef0*/  LOP3.LUT R2, R16, UR6, RZ, 0xc0, !PT ;  /* 0x0000000610027c12 */ /* 0x000fe2000f8ec0ff */
[----:B------:R-:W-:Y:S01]  /*ff00*/  @P4 IMAD R19, R15, R18, R10 ;  /* 0x000000120f134224 */ /* 0x000fe200078e020a */
[----:B------:R-:W-:Y:S01]  /*ff10*/  LOP3.LUT R13, R13, UR4, RZ, 0xc0, !PT ;  /* 0x000000040d0d7c12 */ /* 0x000fe2000f8ec0ff */
[----:B------:R-:W-:Y:S01]  /*ff20*/  IMAD.MOV R5, RZ, RZ, -R3 ;  /* 0x000000ffff057224 */ /* 0x000fe200078e0a03 */
[----:B------:R-:W-:Y:S01]  /*ff30*/  ULDC UR8, c[0x0][0x610] ;  /* 0x0001840000087ab9 */ /* 0x000fe20000000800 */
[----:B------:R-:W-:Y:S02]  /*ff40*/  IMAD R2, R3, UR5, R2 ;  /* 0x0000000503027c24 */ /* 0x000fe4000f8e0202 */
[----:B------:R-:W-:Y:S01]  /*ff50*/  IMAD R14, R5, UR7, R14 ;  /* 0x00000007050e7c24 */ /* 0x000fe2000f8e020e */
[----:B------:R-:W-:Y:S01]  /*ff60*/  ULDC UR7, c[0x0][0x600] ;  /* 0x0001800000077ab9 */ /* 0x000fe20000000800 */
[----:B------:R-:W-:-:S02]  /*ff70*/  IMAD R5, R2, UR8, R19 ;  /* 0x0000000802057c24 */ /* 0x000fc4000f8e0213 */
[----:B------:R-:W-:Y:S02]  /*ff80*/  IMAD R14, R14, UR7, R13 ;  /* 0x000000070e0e7c24 */ /* 0x000fe4000f8e020d */
[----:B------:R-:W-:-:S03]  /*ff90*/  IMAD.MOV.U32 R2, RZ, RZ, 0x1 ;  /* 0x00000001ff027424 */ /* 0x000fc600078e00ff */
[----:B------:R-:W-:Y:S02]  /*ffa0*/  SEL R6, R14, R5, !P4 ;  /* 0x000000050e067207 */ /* 0x000fe40006000000 */
[----:B------:R-:W-:-:S07]  /*ffb0*/  SEL R5, R5, R14, !P4 ;  /* 0x0000000e05057207 */ /* 0x000fce0006000000 */
.L_x_306:
[----:B------:R-:W-:Y:S05]  /*ffc0*/  BSYNC B1 ;  /* 0x0000000000017941 */ /* 0x000fea0003800000 */
.L_x_305:
[----:B------:R-:W-:-:S13]  /*ffd0*/  LOP3.LUT P1, RZ, R2, 0xff, RZ, 0xc0, !PT ;  /* 0x000000ff02ff7812 */ /* 0x000fda000782c0ff */
[----:B------:R-:W-:Y:S05]  /*ffe0*/  @P1 BRA `(.L_x_309) ;  /* 0xfffffff4002c1947 */ /* 0x000fea000383ffff */
[----:B------:R-:W-:Y:S05]  /*fff0*/  BSYNC B0 ;  /* 0x0000000000007941 */ /* 0x000fea0003800000 */
.L_x_297:
[----:B------:R-:W-:-:S03]  /*10000*/  UMOV UR7, 0xffffffff ;  /* 0xffffffff00077882 */ /* 0x000fc60000000000 */
[----:B------:R-:W-:Y:S05]  /*10010*/  BRA.DIV UR7, `(.L_x_310) ;  /* 0x0000000607287947 */ /* 0x000fea000b800000 */
[----:B------:R-:W-:-:S13]  /*10020*/  ELECT P0, URZ, PT ;  /* 0x00000000003f782f */ /* 0x000fda0003800000 */
.L_x_324:
[----:B------:R-:W-:Y:S04]  /*10030*/  BSSY B0, `(.L_x_311) ;  /* 0x000002c000007945 */ /* 0x000fe80003800000 */
[----:B------:R-:W-:Y:S05]  /*10040*/  @!P0 BRA `(.L_x_312) ;  /* 0x0000000000a88947 */ /* 0x000fea0003800000 */
[----:B------:R-:W-:-:S04]  /*10050*/  ULOP3.LUT UR7, UR13, 0x2, URZ, 0xfc, !UPT ;  /* 0x000000020d077892 */ /* 0x000fc8000f8efc3f */
[----:B------:R-:W-:-:S06]  /*10060*/  UISETP.NE.AND UP0, UPT, UR7, 0x3, UPT ;  /* 0x000000030700788c */ /* 0x000fcc000bf05270 */
[----:B------:R-:W-:-:S13]  /*10070*/  PLOP3.LUT P0, PT, PT, PT, UP0, 0x80, 0x0 ;  /* 0x000000000000781c */ /* 0x000fda0003f0f008 */
[----:B------:R-:W-:Y:S05]  /*10080*/  @!P0 BRA `(.L_x_313) ;  /* 0x0000000000048947 */ /* 0x000fea0003800000 */
[----:B------:R-:W-:Y:S01]  /*10090*/  BPT.TRAP 0x1 ;  /* 0x000000040000795c */ /* 0x000fe20000300000 */
.L_x_313:
[----:B------:R-:W0:Y:S01]  /*100a0*/  S2R R3, SR_CgaCtaId ;  /* 0x0000000000037919 */ /* 0x000e220000008800 */
[----:B------:R-:W-:-:S04]  /*100b0*/  MOV R2, 0x400 ;  /* 0x0000040000027802 */ /* 0x000fc80000000f00 */
[----:B0-----:R-:W-:Y:S02]  /*100c0*/  LEA R3, R3, R2, 0x18 ;  /* 0x0000000203037211 */ /* 0x001fe400078ec0ff */
[----:B------:R-:W-:-:S03]  /*100d0*/  SHF.L.U32 R2, R0, 0x1f, RZ ;  /* 0x0000001f00027819 */ /* 0x000fc600000006ff */
[----:B------:R-:W-:-:S04]  /*100e0*/  VIADD R3, R3, 0x20 ;  /* 0x0000002003037836 */ /* 0x000fc80000000000 */
[C---:B------:R-:W-:Y:S02]  /*100f0*/  IMAD R7, R8.reuse, 0x8, R3 ;  /* 0x0000000808077824 */ /* 0x040fe400078e0203 */
[----:B------:R-:W-:Y:S02]  /*10100*/  VIADD R8, R8, 0x1 ;  /* 0x0000000108087836 */ /* 0x000fe40000000000 */
[----:B------:R-:W0:Y:S03]  /*10110*/  SYNCS.PHASECHK.TRANS64.TRYWAIT P0, [R7+URZ], R2 ;  /* 0x00000002070075a7 */ /* 0x000e26000800017f */
[----:B------:R-:W-:-:S04]  /*10120*/  ISETP.NE.AND P1, PT, R8, 0x4, PT ;  /* 0x000000040800780c */ /* 0x000fc80003f25270 */
[----:B------:R-:W-:Y:S02]  /*10130*/  SEL R5, RZ, 0x1, P1 ;  /* 0x00000001ff057807 */ /* 0x000fe40000800000 */
[----:B------:R-:W-:Y:S02]  /*10140*/  SEL R8, R8, RZ, P1 ;  /* 0x000000ff08087207 */ /* 0x000fe40000800000 */
[----:B------:R-:W-:-:S03]  /*10150*/  LOP3.LUT R5, R0, R5, RZ, 0x3c, !PT ;  /* 0x0000000500057212 */ /* 0x000fc600078e3cff */
[----:B------:R-:W-:Y:S01]  /*10160*/  IMAD R9, R8, 0x8, R3 ;  /* 0x0000000808097824 */ /* 0x000fe200078e0203 */
[----:B------:R-:W-:Y:S01]  /*10170*/  SHF.L.U32 R4, R5, 0x1f, RZ ;  /* 0x0000001f05047819 */ /* 0x000fe200000006ff */
[----:B0-----:R-:W-:Y:S06]  /*10180*/  @!P0 BRA `(.L_x_314) ;  /* 0x0000000000f08947 */ /* 0x001fec0003800000 */
.L_x_325:
[----:B------:R-:W1:Y:S01]  /*10190*/  SYNCS.PHASECHK.TRANS64.TRYWAIT P0, [R9+URZ], R4 ;  /* 0x00000004090075a7 */ /* 0x000e62000800017f */
[----:B------:R-:W-:-:S05]  /*101a0*/  VIADD R0, R8, 0x1 ;  /* 0x0000000108007836 */ /* 0x000fca0000000000 */
[----:B------:R-:W-:-:S04]  /*101b0*/  ISETP.NE.AND P1, PT, R0, 0x4, PT ;  /* 0x000000040000780c */ /* 0x000fc80003f25270 */
[----:B0-----:R-:W-:Y:S02]  /*101c0*/  SEL R2, RZ, 0x1, P1 ;  /* 0x00000001ff027807 */ /* 0x001fe40000800000 */
[----:B------:R-:W-:Y:S02]  /*101d0*/  SEL R0, R0, RZ, P1 ;  /* 0x000000ff00007207 */ /* 0x000fe40000800000 */
[----:B------:R-:W-:-:S03]  /*101e0*/  LOP3.LUT R7, R5, R2, RZ, 0x3c, !PT ;  /* 0x0000000205077212 */ /* 0x000fc600078e3cff */
[----:B------:R-:W-:Y:S01]  /*101f0*/  IMAD R6, R0, 0x8, R3 ;  /* 0x0000000800067824 */ /* 0x000fe200078e0203 */
[----:B------:R-:W-:Y:S01]  /*10200*/  SHF.L.U32 R5, R7, 0x1f, RZ ;  /* 0x0000001f07057819 */ /* 0x000fe200000006ff */
[----:B-1----:R-:W-:Y:S06]  /*10210*/  @!P0 BRA `(.L_x_315) ;  /* 0x0000000000e08947 */ /* 0x002fec0003800000 */
.L_x_326:
[----:B------:R-:W1:Y:S01]  /*10220*/  SYNCS.PHASECHK.TRANS64.TRYWAIT P0, [R6+URZ], R5 ;  /* 0x00000005060075a7 */ /* 0x000e62000800017f */
[----:B------:R-:W-:-:S05]  /*10230*/  VIADD R0, R0, 0x1 ;  /* 0x0000000100007836 */ /* 0x000fca0000000000 */
[----:B------:R-:W-:-:S04]  /*10240*/  ISETP.NE.AND P1, PT, R0, 0x4, PT ;  /* 0x000000040000780c */ /* 0x000fc80003f25270 */
[----:B------:R-:W-:Y:S02]  /*10250*/  SEL R2, RZ, 0x1, P1 ;  /* 0x00000001ff027807 */ /* 0x000fe40000800000 */
[----:B------:R-:W-:Y:S02]  /*10260*/  SEL R0, R0, RZ, P1 ;  /* 0x000000ff00007207 */ /* 0x000fe40000800000 */
[----:B------:R-:W-:Y:S01]  /*10270*/  LOP3.LUT R2, R7, R2, RZ, 0x3c, !PT ;  /* 0x0000000207027212 */ /* 0x000fe200078e3cff */
[----:B-1----:R-:W-:Y:S06]  /*10280*/  @!P0 BRA `(.L_x_316) ;  /* 0x0000000000d88947 */ /* 0x002fec0003800000 */
.L_x_327:
[----:B------:R-:W-:Y:S01]  /*10290*/  IMAD R3, R0, 0x8, R3 ;  /* 0x0000000800037824 */ /* 0x000fe200078e0203 */
[----:B------:R-:W-:-:S07]  /*102a0*/  SHF.L.U32 R0, R2, 0x1f, RZ ;  /* 0x0000001f02007819 */ /* 0x000fce00000006ff */
.L_x_317:
[----:B--2---:R2:W3:Y:S02]  /*102b0*/  SYNCS.PHASECHK.TRANS64.TRYWAIT P0, [R3+URZ], R0 ;  /* 0x00000000030075a7 */ /* 0x0044e4000800017f */
[----:B---3--:R-:W-:Y:S05]  /*102c0*/  @!P0 NANOSLEEP.SYNCS 0x989680 ;  /* 0x009896800000895d */ /* 0x008fea0003900000 */
[----:B------:R-:W3:Y:S02]  /*102d0*/  @!P0 SYNCS.PHASECHK.TRANS64 P0, [R3+URZ], R0 ;  /* 0x00000000030085a7 */ /* 0x000ee4000800007f */
[----:B---3--:R-:W-:Y:S05]  /*102e0*/  @!P0 BRA `(.L_x_317) ;  /* 0xfffffffc00f08947 */ /* 0x008fea000383ffff */
.L_x_312:
[----:B------:R-:W-:Y:S05]  /*102f0*/  BSYNC B0 ;  /* 0x0000000000007941 */ /* 0x000fea0003800000 */
.L_x_311:
[----:B------:R-:W-:Y:S05]  /*10300*/  EXIT ;  /* 0x000000000000794d */ /* 0x000fea0003800000 */
.L_x_17:
[----:B-1----:R-:W-:-:S04]  /*10310*/  IMAD.U32 R3, RZ, RZ, UR6 ;  /* 0x00000006ff037e24 */ /* 0x002fc8000f8e00ff */
[----:B------:R1:W2:Y:S03]  /*10320*/  SYNCS.PHASECHK.TRANS64.TRYWAIT P0, [R3+URZ], R0 ;  /* 0x00000000030075a7 */ /* 0x0002a6000800017f */
[----:B--2---:R-:W-:Y:S05]  /*10330*/  @!P0 NANOSLEEP.SYNCS 0x989680 ;  /* 0x009896800000895d */ /* 0x004fea0003900000 */
[----:B------:R-:W2:Y:S02]  /*10340*/  @!P0 SYNCS.PHASECHK.TRANS64 P0, [R3+URZ], R0 ;  /* 0x00000000030085a7 */ /* 0x000ea4000800007f */
[----:B--2---:R-:W-:Y:S05]  /*10350*/  @!P0 BRA `(.L_x_17) ;  /* 0xfffffffc00ec8947 */ /* 0x004fea000383ffff */
[----:B------:R-:W-:Y:S05]  /*10360*/  BRA `(.L_x_16) ;  /* 0xffffff1400f87947 */ /* 0x000fea000383ffff */
.L_x_23:
[----:B-----5:R2:W-:Y:S02]  /*10370*/  STL [R1+0x80], R0 ;  /* 0x0000800001007387 */ /* 0x0205e40000100800 */
[----:B--2---:R-:W-:-:S04]  /*10380*/  IMAD.U32 R0, RZ, RZ, UR16 ;  /* 0x00000010ff007e24 */ /* 0x004fc8000f8e00ff */
[----:B------:R2:W3:Y:S03]  /*10390*/  SYNCS.PHASECHK.TRANS64.TRYWAIT P0, [R0+URZ], R229 ;  /* 0x000000e5000075a7 */ /* 0x0004e6000800017f */
[----:B---3--:R-:W-:Y:S05]  /*103a0*/  @!P0 NANOSLEEP.SYNCS 0x989680 ;  /* 0x009896800000895d */ /* 0x008fea0003900000 */
[----:B------:R2:W3:Y:S02]  /*103b0*/  @!P0 SYNCS.PHASECHK.TRANS64 P0, [R0+URZ], R229 ;  /* 0x000000e5000085a7 */ /* 0x0004e4000800007f */
[----:B--2---:R2:W5:Y:S02]  /*103c0*/  LDL.LU R0, [R1+0x80] ;  /* 0x0000800001007983 */ /* 0x0045640000300800 */
[----:B--23--:R-:W-:Y:S05]  /*103d0*/  @!P0 BRA `(.L_x_23) ;  /* 0xfffffffc00e48947 */ /* 0x00cfea000383ffff */
[----:B------:R-:W-:Y:S05]  /*103e0*/  BRA `(.L_x_22) ;  /* 0xffffff2800c47947 */ /* 0x000fea000383ffff */
.L_x_298:
[----:B------:R-:W-:Y:S01]  /*103f0*/  BSSY B1, `(.L_x_318) ;  /* 0x0000006000017945 */ /* 0x000fe20003800000 */
[----:B------:R-:W-:-:S07]  /*10400*/  IMAD.MOV.U32 R2, RZ, RZ, -0x1 ;  /* 0xffffffffff027424 */ /* 0x000fce00078e00ff */
[----:B------:R-:W-:Y:S05]  /*10410*/  WARPSYNC.COLLECTIVE R2, `(.L_x_319) ;  /* 0x00000000020c7348 */ /* 0x000fea0003c00000 */
[----:B------:R-:W-:Y:S02]  /*10420*/  ELECT P1, UR62, PT ;  /* 0x00000000003e782f */ /* 0x000fe40003820000 */
[----:B------:R-:W-:Y:S01]  /*10430*/  MOV R2, UR62 ;  /* 0x0000003e00027c02 */ /* 0x000fe20008000f00 */
[----:B------:R-:W-:Y:S10]  /*10440*/  ENDCOLLECTIVE ;  /* 0x000000000000791b */ /* 0x000ff40003800000 */
.L_x_319:
[----:B------:R-:W-:Y:S05]  /*10450*/  BSYNC B1 ;  /* 0x0000000000017941 */ /* 0x000fea0003800000 */
.L_x_318:
[----:B------:R-:W-:Y:S05]  /*10460*/  BRA `(.L_x_320) ;  /* 0xfffffff000187947 */ /* 0x000fea000383ffff */
.L_x_301:
[----:B-1----:R1:W2:Y:S02]  /*10470*/  SYNCS.PHASECHK.TRANS64.TRYWAIT P1, [R13+URZ+0x20], R4 ;  /* 0x000020040d0075a7 */ /* 0x0022a4000802017f */
[----:B--2---:R-:W-:Y:S05]  /*10480*/  @!P1 NANOSLEEP.SYNCS 0x989680 ;  /* 0x009896800000995d */ /* 0x004fea0003900000 */
[----:B------:R-:W2:Y:S02]  /*10490*/  @!P1 SYNCS.PHASECHK.TRANS64 P1, [R13+URZ+0x20], R4 ;  /* 0x000020040d0095a7 */ /* 0x000ea4000802007f */
[----:B--2---:R-:W-:Y:S05]  /*104a0*/  @!P1 BRA `(.L_x_301) ;  /* 0xfffffffc00f09947 */ /* 0x004fea000383ffff */
[----:B------:R-:W-:Y:S05]  /*104b0*/  BRA `(.L_x_321) ;  /* 0xfffffff0004c7947 */ /* 0x000fea000383ffff */
.L_x_310:
[----:B------:R-:W-:Y:S01]  /*104c0*/  BSSY B0, `(.L_x_322) ;  /* 0x0000006000007945 */ /* 0x000fe20003800000 */
[----:B------:R-:W-:-:S07]  /*104d0*/  IMAD.MOV.U32 R2, RZ, RZ, -0x1 ;  /* 0xffffffffff027424 */ /* 0x000fce00078e00ff */
[----:B------:R-:W-:Y:S05]  /*104e0*/  WARPSYNC.COLLECTIVE R2, `(.L_x_323) ;  /* 0x00000000020c7348 */ /* 0x000fea0003c00000 */
[----:B------:R-:W-:Y:S02]  /*104f0*/  ELECT P1, UR62, PT ;  /* 0x00000000003e782f */ /* 0x000fe40003820000 */
[----:B------:R-:W-:Y:S01]  /*10500*/  MOV R2, UR62 ;  /* 0x0000003e00027c02 */ /* 0x000fe20008000f00 */
[----:B------:R-:W-:Y:S10]  /*10510*/  ENDCOLLECTIVE ;  /* 0x000000000000791b */ /* 0x000ff40003800000 */
.L_x_323:
[----:B------:R-:W-:Y:S05]  /*10520*/  BSYNC B0 ;  /* 0x0000000000007941 */ /* 0x000fea0003800000 */
.L_x_322:
[----:B------:R-:W-:Y:S01]  /*10530*/  PLOP3.LUT P0, PT, P1, PT, PT, 0x80, 0x0 ;  /* 0x000000000000781c */ /* 0x000fe20000f0f070 */
[----:B------:R-:W-:-:S12]  /*10540*/  BRA `(.L_x_324) ;  /* 0xfffffff800b87947 */ /* 0x000fd8000383ffff */
.L_x_314:
[----:B0-----:R0:W1:Y:S02]  /*10550*/  SYNCS.PHASECHK.TRANS64.TRYWAIT P0, [R7+URZ], R2 ;  /* 0x00000002070075a7 */ /* 0x001064000800017f */
[----:B-1----:R-:W-:Y:S05]  /*10560*/  @!P0 NANOSLEEP.SYNCS 0x989680 ;  /* 0x009896800000895d */ /* 0x002fea0003900000 */
[----:B------:R-:W1:Y:S02]  /*10570*/  @!P0 SYNCS.PHASECHK.TRANS64 P0, [R7+URZ], R2 ;  /* 0x00000002070085a7 */ /* 0x000e64000800007f */
[----:B-1----:R-:W-:Y:S05]  /*10580*/  @!P0 BRA `(.L_x_314) ;  /* 0xfffffffc00f08947 */ /* 0x002fea000383ffff */
[----:B------:R-:W-:Y:S05]  /*10590*/  BRA `(.L_x_325) ;  /* 0xfffffff800fc7947 */ /* 0x000fea000383ffff */
.L_x_315:
[----:B0-----:R0:W1:Y:S02]  /*105a0*/  SYNCS.PHASECHK.TRANS64.TRYWAIT P0, [R9+URZ], R4 ;  /* 0x00000004090075a7 */ /* 0x001064000800017f */
[----:B-1----:R-:W-:Y:S05]  /*105b0*/  @!P0 NANOSLEEP.SYNCS 0x989680 ;  /* 0x009896800000895d */ /* 0x002fea0003900000 */
[----:B------:R-:W1:Y:S02]  /*105c0*/  @!P0 SYNCS.PHASECHK.TRANS64 P0, [R9+URZ], R4 ;  /* 0x00000004090085a7 */ /* 0x000e64000800007f */
[----:B-1----:R-:W-:Y:S05]  /*105d0*/  @!P0 BRA `(.L_x_315) ;  /* 0xfffffffc00f08947 */ /* 0x002fea000383ffff */
[----:B------:R-:W-:Y:S05]  /*105e0*/  BRA `(.L_x_326) ;  /* 0xfffffffc000c7947 */ /* 0x000fea000383ffff */
.L_x_316:
[----:B-1----:R1:W2:Y:S02]  /*105f0*/  SYNCS.PHASECHK.TRANS64.TRYWAIT P0, [R6+URZ], R5 ;  /* 0x00000005060075a7 */ /* 0x0022a4000800017f */
[----:B--2---:R-:W-:Y:S05]  /*10600*/  @!P0 NANOSLEEP.SYNCS 0x989680 ;  /* 0x009896800000895d */ /* 0x004fea0003900000 */
[----:B------:R-:W2:Y:S02]  /*10610*/  @!P0 SYNCS.PHASECHK.TRANS64 P0, [R6+URZ], R5 ;  /* 0x00000005060085a7 */ /* 0x000ea4000800007f */
[----:B--2---:R-:W-:Y:S05]  /*10620*/  @!P0 BRA `(.L_x_316) ;  /* 0xfffffffc00f08947 */ /* 0x004fea000383ffff */
[----:B------:R-:W-:Y:S05]  /*10630*/  BRA `(.L_x_327) ;  /* 0xfffffffc00147947 */ /* 0x000fea000383ffff */
.L_x_328:
[----:B------:R-:W-:-:S00]  /*10640*/  BRA `(.L_x_328) ;  /* 0xfffffffc00fc7947 */ /* 0x000fc0000383ffff */
[----:B------:R-:W-:-:S00]  /*10650*/  NOP ;  /* 0x0000000000007918 */ /* 0x000fc00000000000 */
        /* <DEDUP_REMOVED lines=10> */
.L_x_329:


//--------------------- .nv.shared._ZN7cutlass13device_kernelINS_4gemm6kernel13GemmUniversalIN4cute5tupleIJiiiiEEENS1_10collective13CollectiveMmaINS1_37MainloopSm90TmaGmmaWarpSpecializedFP8ILi4ENS5_IJNS4_1CILi1EEESB_SB_EEENS1_35KernelTmaWarpSpecializedCooperativeEEENS5_IJNSA_ILi256EEENSA_ILi128EEESG_EEENS_12float_e4m3_tENS5_IJlSB_lEEESI_SJ_NS4_8TiledMMAINS4_8MMA_AtomIJNS4_4SM904GMMA31MMA_64x128x32_F32E4M3E4M3_SS_TNILNSN_7ScaleInE1ELSP_1EEEEEENS4_6LayoutINS5_IJNSA_ILi2EEESB_SB_EEENS5_IJSB_NSA_ILi0EEESV_EEEEENS5_IJNS4_10UnderscoreESY_SY_EEEEENS4_13SM90_TMA_LOADENS4_14ComposedLayoutINS4_7SwizzleILi3ELi4ELi3EEENS4_18smem_ptr_flag_bitsILi8EEENSS_INS5_IJNSA_ILi8EEESG_EEENS5_IJSG_SB_EEEEEEEvNS4_8identityES11_S1B_vS1C_EENS_8epilogue10collective6detail29Sm90TmaWarpSpecializedAdapterINS1F_15DefaultEpilogueISI_SJ_SJ_NS1E_6thread17LinearCombinationISI_Li1EffLNS1J_9ScaleType4KindE0ELNS_15FloatRoundStyleE2ESI_EENS1_15EpilogueDefaultEEEEEvvEEEEvNT_6ParamsE --------------------------
	.section	.nv.shared._ZN7cutlass13device_kernelINS_4gemm6kernel13GemmUniversalIN4cute5tupleIJiiiiEEENS1_10collective13CollectiveMmaINS1_37MainloopSm90TmaGmmaWarpSpecializedFP8ILi4ENS5_IJNS4_1CILi1EEESB_SB_EEENS1_35KernelTmaWarpSpecializedCooperativeEEENS5_IJNSA_ILi256EEENSA_ILi128EEESG_EEENS_12float_e4m3_tENS5_IJlSB_lEEESI_SJ_NS4_8TiledMMAINS4_8MMA_AtomIJNS4_4SM904GMMA31MMA_64x128x32_F32E4M3E4M3_SS_TNILNSN_7ScaleInE1ELSP_1EEEEEENS4_6LayoutINS5_IJNSA_ILi2EEESB_SB_EEENS5_IJSB_NSA_ILi0EEESV_EEEEENS5_IJNS4_10UnderscoreESY_SY_EEEEENS4_13SM90_TMA_LOADENS4_14ComposedLayoutINS4_7SwizzleILi3ELi4ELi3EEENS4_18smem_ptr_flag_bitsILi8EEENSS_INS5_IJNSA_ILi8EEESG_EEENS5_IJSG_SB_EEEEEEEvNS4_8identityES11_S1B_vS1C_EENS_8epilogue10collective6detail29Sm90TmaWarpSpecializedAdapterINS1F_15DefaultEpilogueISI_SJ_SJ_NS1E_6thread17LinearCombinationISI_Li1EffLNS1J_9ScaleType4KindE0ELNS_15FloatRoundStyleE2ESI_EENS1_15EpilogueDefaultEEEEEvvEEEEvNT_6ParamsE,"aw",@nobits
	.sectionflags	@""
	.align	16
	.zero		1024


//--------------------- .nv.shared.reserved.0     --------------------------
	.section	.nv.shared.reserved.0,"aw",@nobits
	.weak		__nv_reservedSMEM_offset_0_alias
	.size		__nv_reservedSMEM_offset_0_alias, 0, 0
	.other		__nv_reservedSMEM_offset_0_alias,@"STO_CUDA_RESERVED_SHARED STV_DEFAULT"
__nv_reservedSMEM_offset_0_alias:
	.zero		0


//--------------------- .nv.global                --------------------------
	.section	.nv.global,"aw",@nobits
.nv.global:
	.type		_ZN40_INTERNAL_f692856d_4_k_cu_df04d158_261364cute1_E,@object
	.size		_ZN40_INTERNAL_f692856d_4_k_cu_df04d158_261364cute1_E,(_ZN40_INTERNAL_f692856d_4_k_cu_df04d158_261364cuda3std3__45__cpo6cbeginE - _ZN40_INTERNAL_f692856d_4_k_cu_df04d158_261364cute1_E)
_ZN40_INTERNAL_f692856d_4_k_cu_df04d158_261364cute1_E:
	.zero		1
	.type		_ZN40_INTERNAL_f692856d_4_k_cu_df04d158_261364cuda3std3__45__cpo6cbeginE,@object
	.size		_ZN40_INTERNAL_f692856d_4_k_cu_df04d158_261364cuda3std3__45__cpo6cbeginE,(_ZN40_INTERNAL_f692856d_4_k_cu_df04d158_261364cuda3std3__48in_placeE - _ZN40_INTERNAL_f692856d_4_k_cu_df04d158_261364cuda3std3__45__cpo6cbeginE)
_ZN40_INTERNAL_f692856d_4_k_cu_df04d158_261364cuda3std3__45__cpo6cbeginE:
	.zero		1
	.type		_ZN40_INTERNAL_f692856d_4_k_cu_df04d158_261364cuda3std3__48in_placeE,@object
	.size		_ZN40_INTERNAL_f692856d_4_k_cu_df04d158_261364cuda3std3__48in_placeE,(_ZN40_INTERNAL_f692856d_4_k_cu_df04d158_261364cuda3std6ranges3__45__cpo9iter_moveE - _ZN40_INTERNAL_f692856d_4_k_cu_df04d158_261364cuda3std3__48in_placeE)
_ZN40_INTERNAL_f692856d_4_k_cu_df04d158_261364cuda3std3__48in_placeE:
	.zero		1
	.type		_ZN40_INTERNAL_f692856d_4_k_cu_df04d158_261364cuda3std6ranges3__45__cpo9iter_moveE,@object
	.size		_ZN40_INTERNAL_f692856d_4_k_cu_df04d158_261364cuda3std6ranges3__45__cpo9iter_moveE,(_ZN40_INTERNAL_f692856d_4_k_cu_df04d158_261364cuda3std3__45__cpo5beginE - _ZN40_INTERNAL_f692856d_4_k_cu_df04d158_261364cuda3std6ranges3__45__cpo9iter_moveE)
_ZN40_INTERNAL_f692856d_4_k_cu_df04d158_261364cuda3std6ranges3__45__cpo9iter_moveE:
	.zero		1
	.type		_ZN40_INTERNAL_f692856d_4_k_cu_df04d158_261364cuda3std3__45__cpo5beginE,@object
	.size		_ZN40_INTERNAL_f692856d_4_k_cu_df04d158_261364cuda3std3__45__cpo5beginE,(_ZN40_INTERNAL_f692856d_4_k_cu_df04d158_261364cuda3std3__442_GLOBAL__N__f692856d_4_k_cu_df04d158_261366ignoreE - _ZN40_INTERNAL_f692856d_4_k_cu_df04d158_261364cuda3std3__45__cpo5beginE)
_ZN40_INTERNAL_f692856d_4_k_cu_df04d158_261364cuda3std3__45__cpo5beginE:
	.zero		1
	.type		_ZN40_INTERNAL_f692856d_4_k_cu_df04d158_261364cuda3std3__442_GLOBAL__N__f692856d_4_k_cu_df04d158_261366ignoreE,@object
	.size		_ZN40_INTERNAL_f692856d_4_k_cu_df04d158_261364cuda3std3__442_GLOBAL__N__f692856d_4_k_cu_df04d158_261366ignoreE,(_ZN40_INTERNAL_f692856d_4_k_cu_df04d158_261364cute7productE - _ZN40_INTERNAL_f692856d_4_k_cu_df04d158_261364cuda3std3__442_GLOBAL__N__f692856d_4_k_cu_df04d158_261366ignoreE)
_ZN40_INTERNAL_f692856d_4_k_cu_df04d158_261364cuda3std3__442_GLOBAL__N__f692856d_4_k_cu_df04d158_261366ignoreE:
	.zero		1
	.type		_ZN40_INTERNAL_f692856d_4_k_cu_df04d158_261364cute7productE,@object
	.size		_ZN40_INTERNAL_f692856d_4_k_cu_df04d158_261364cute7productE,(_ZN40_INTERNAL_f692856d_4_k_cu_df04d158_261364cuda3std3__45__cpo3endE - _ZN40_INTERNAL_f692856d_4_k_cu_df04d158_261364cute7productE)
_ZN40_INTERNAL_f692856d_4_k_cu_df04d158_261364cute7productE:
	.zero		1
	.type		_ZN40_INTERNAL_f692856d_4_k_cu_df04d158_261364cuda3std3__45__cpo3endE,@object
	.size		_ZN40_INTERNAL_f692856d_4_k_cu_df04d158_261364cuda3std3__45__cpo3endE,(_ZN40_INTERNAL_f692856d_4_k_cu_df04d158_261364cuda3std3__419piecewise_constructE - _ZN40_INTERNAL_f692856d_4_k_cu_df04d158_261364cuda3std3__45__cpo3endE)
_ZN40_INTERNAL_f692856d_4_k_cu_df04d158_261364cuda3std3__45__cpo3endE:
	.zero		1
	.type		_ZN40_INTERNAL_f692856d_4_k_cu_df04d158_261364cuda3std3__419piecewise_constructE,@object
	.size		_ZN40_INTERNAL_f692856d_4_k_cu_df04d158_261364cuda3std3__419piecewise_constructE,(_ZN40_INTERNAL_f692856d_4_k_cu_df04d158_261364cuda3std3__45__cpo4cendE - _ZN40_INTERNAL_f692856d_4_k_cu_df04d158_261364cuda3std3__419piecewise_constructE)
_ZN40_INTERNAL_f692856d_4_k_cu_df04d158_261364cuda3std3__419piecewise_constructE:
	.zero		1
	.type		_ZN40_INTERNAL_f692856d_4_k_cu_df04d158_261364cuda3std3__45__cpo4cendE,@object
	.size		_ZN40_INTERNAL_f692856d_4_k_cu_df04d158_261364cuda3std3__45__cpo4cendE,(_ZN40_INTERNAL_f692856d_4_k_cu_df04d158_261364cuda3std6ranges3__45__cpo4swapE - _ZN40_INTERNAL_f692856d_4_k_cu_df04d158_261364cuda3std3__45__cpo4cendE)
_ZN40_INTERNAL_f692856d_4_k_cu_df04d158_261364cuda3std3__45__cpo4cendE:
	.zero		1
	.type		_ZN40_INTERNAL_f692856d_4_k_cu_df04d158_261364cuda3std6ranges3__45__cpo4swapE,@object
	.size		_ZN40_INTERNAL_f692856d_4_k_cu_df04d158_261364cuda3std6ranges3__45__cpo4swapE,(.L_7 - _ZN40_INTERNAL_f692856d_4_k_cu_df04d158_261364cuda3std6ranges3__45__cpo4swapE)
_ZN40_INTERNAL_f692856d_4_k_cu_df04d158_261364cuda3std6ranges3__45__cpo4swapE:
	.zero		1
.L_7:


//--------------------- .nv.constant0._ZN7cutlass13device_kernelINS_4gemm6kernel13GemmUniversalIN4cute5tupleIJiiiiEEENS1_10collective13CollectiveMmaINS1_37MainloopSm90TmaGmmaWarpSpecializedFP8ILi4ENS5_IJNS4_1CILi1EEESB_SB_EEENS1_35KernelTmaWarpSpecializedCooperativeEEENS5_IJNSA_ILi256EEENSA_ILi128EEESG_EEENS_12float_e4m3_tENS5_IJlSB_lEEESI_SJ_NS4_8TiledMMAINS4_8MMA_AtomIJNS4_4SM904GMMA31MMA_64x128x32_F32E4M3E4M3_SS_TNILNSN_7ScaleInE1ELSP_1EEEEEENS4_6LayoutINS5_IJNSA_ILi2EEESB_SB_EEENS5_IJSB_NSA_ILi0EEESV_EEEEENS5_IJNS4_10UnderscoreESY_SY_EEEEENS4_13SM90_TMA_LOADENS4_14ComposedLayoutINS4_7SwizzleILi3ELi4ELi3EEENS4_18smem_ptr_flag_bitsILi8EEENSS_INS5_IJNSA_ILi8EEESG_EEENS5_IJSG_SB_EEEEEEEvNS4_8identityES11_S1B_vS1C_EENS_8epilogue10collective6detail29Sm90TmaWarpSpecializedAdapterINS1F_15DefaultEpilogueISI_SJ_SJ_NS1E_6thread17LinearCombinationISI_Li1EffLNS1J_9ScaleType4KindE0ELNS_15FloatRoundStyleE2ESI_EENS1_15EpilogueDefaultEEEEEvvEEEEvNT_6ParamsE --------------------------
	.section	.nv.constant0._ZN7cutlass13device_kernelINS_4gemm6kernel13GemmUniversalIN4cute5tupleIJiiiiEEENS1_10collective13CollectiveMmaINS1_37MainloopSm90TmaGmmaWarpSpecializedFP8ILi4ENS5_IJNS4_1CILi1EEESB_SB_EEENS1_35KernelTmaWarpSpecializedCooperativeEEENS5_IJNSA_ILi256EEENSA_ILi128EEESG_EEENS_12float_e4m3_tENS5_IJlSB_lEEESI_SJ_NS4_8TiledMMAINS4_8MMA_AtomIJNS4_4SM904GMMA31MMA_64x128x32_F32E4M3E4M3_SS_TNILNSN_7ScaleInE1ELSP_1EEEEEENS4_6LayoutINS5_IJNSA_ILi2EEESB_SB_EEENS5_IJSB_NSA_ILi0EEESV_EEEEENS5_IJNS4_10UnderscoreESY_SY_EEEEENS4_13SM90_TMA_LOADENS4_14ComposedLayoutINS4_7SwizzleILi3ELi4ELi3EEENS4_18smem_ptr_flag_bitsILi8EEENSS_INS5_IJNSA_ILi8EEESG_EEENS5_IJSG_SB_EEEEEEEvNS4_8identityES11_S1B_vS1C_EENS_8epilogue10collective6detail29Sm90TmaWarpSpecializedAdapterINS1F_15DefaultEpilogueISI_SJ_SJ_NS1E_6thread17LinearCombinationISI_Li1EffLNS1J_9ScaleType4KindE0ELNS_15FloatRoundStyleE2ESI_EENS1_15EpilogueDefaultEEEEEvvEEEEvNT_6ParamsE,"a",@progbits
	.sectionflags	@""
	.align	4
.nv.constant0._ZN7cutlass13device_kernelINS_4gemm6kernel13GemmUniversalIN4cute5tupleIJiiiiEEENS1_10collective13CollectiveMmaINS1_37MainloopSm90TmaGmmaWarpSpecializedFP8ILi4ENS5_IJNS4_1CILi1EEESB_SB_EEENS1_35KernelTmaWarpSpecializedCooperativeEEENS5_IJNSA_ILi256EEENSA_ILi128EEESG_EEENS_12float_e4m3_tENS5_IJlSB_lEEESI_SJ_NS4_8TiledMMAINS4_8MMA_AtomIJNS4_4SM904GMMA31MMA_64x128x32_F32E4M3E4M3_SS_TNILNSN_7ScaleInE1ELSP_1EEEEEENS4_6LayoutINS5_IJNSA_ILi2EEESB_SB_EEENS5_IJSB_NSA_ILi0EEESV_EEEEENS5_IJNS4_10UnderscoreESY_SY_EEEEENS4_13SM90_TMA_LOADENS4_14ComposedLayoutINS4_7SwizzleILi3ELi4ELi3EEENS4_18smem_ptr_flag_bitsILi8EEENSS_INS5_IJNSA_ILi8EEESG_EEENS5_IJSG_SB_EEEEEEEvNS4_8identityES11_S1B_vS1C_EENS_8epilogue10collective6detail29Sm90TmaWarpSpecializedAdapterINS1F_15DefaultEpilogueISI_SJ_SJ_NS1E_6thread17LinearCombinationISI_Li1EffLNS1J_9ScaleType4KindE0ELNS_15FloatRoundStyleE2ESI_EENS1_15EpilogueDefaultEEEEEvvEEEEvNT_6ParamsE:
	.zero		1664


//--------------------- SYMBOLS --------------------------

	.type		.nv.reservedSmem.offset0,@object
	.size		.nv.reservedSmem.offset0,0x4
